//
// Generated by NVIDIA NVVM Compiler
//
// Compiler Build ID: CL-36424714
// Cuda compilation tools, release 13.0, V13.0.88
// Based on NVVM 20.0.0
//

.version 9.0
.target sm_100
.address_size 64

	// .globl	freq_resp
.global .align 1 .b8 _ZN34_INTERNAL_f0ad7ac6_4_k_cu_6db0dd854cuda3std6ranges3__45__cpo4swapE[1];
.global .align 1 .b8 _ZN34_INTERNAL_f0ad7ac6_4_k_cu_6db0dd854cuda3std6ranges3__45__cpo9iter_moveE[1];

.visible .entry freq_resp(
	.param .u64 .ptr .align 1 freq_resp_param_0,
	.param .u64 .ptr .align 1 freq_resp_param_1,
	.param .u64 .ptr .align 1 freq_resp_param_2,
	.param .u64 .ptr .align 1 freq_resp_param_3,
	.param .u64 .ptr .align 1 freq_resp_param_4,
	.param .u64 .ptr .align 1 freq_resp_param_5,
	.param .u32 freq_resp_param_6
)
{
	.reg .pred 	%p<183>;
	.reg .b32 	%r<252>;
	.reg .b32 	%f<320>;
	.reg .b64 	%rd<35>;

	ld.param.u64 	%rd12, [freq_resp_param_0];
	ld.param.u64 	%rd13, [freq_resp_param_1];
	ld.param.u64 	%rd14, [freq_resp_param_2];
	ld.param.u64 	%rd15, [freq_resp_param_4];
	ld.param.u64 	%rd16, [freq_resp_param_5];
	ld.param.u32 	%r120, [freq_resp_param_6];
	cvta.to.global.u64 	%rd1, %rd16;
	cvta.to.global.u64 	%rd2, %rd12;
	cvta.to.global.u64 	%rd17, %rd14;
	cvta.to.global.u64 	%rd18, %rd13;
	cvta.to.global.u64 	%rd19, %rd15;
	mov.u32 	%r121, %tid.x;
	mov.u32 	%r122, %tid.y;
	mov.u32 	%r123, %tid.z;
	mov.u32 	%r124, %ntid.x;
	mov.u32 	%r125, %ntid.y;
	mad.lo.s32 	%r126, %r123, %r125, %r122;
	mad.lo.s32 	%r127, %r126, %r124, %r121;
	mul.wide.u32 	%rd20, %r127, 4;
	add.s64 	%rd21, %rd19, %rd20;
	ld.global.nc.f32 	%f142, [%rd21];
	and.b32  	%r1, %r127, 31;
	and.b64  	%rd22, %rd20, 124;
	add.s64 	%rd23, %rd18, %rd22;
	ld.global.nc.u32 	%r2, [%rd23];
	add.s64 	%rd24, %rd17, %rd22;
	ld.global.nc.u32 	%r3, [%rd24];
	sub.s32 	%r4, %r1, %r2;
	cvt.rn.f32.u32 	%f143, %r4;
	mul.f32 	%f1, %f142, %f143;
	mul.wide.u32 	%rd25, %r2, 4;
	add.s64 	%rd26, %rd2, %rd25;
	ld.global.nc.f32 	%f310, [%rd26];
	add.s32 	%r220, %r2, 1;
	setp.ge.u32 	%p63, %r220, %r3;
	mov.f32 	%f311, 0f00000000;
	@%p63 bra 	$L__BB0_17;
	abs.f32 	%f3, %f1;
	setp.num.f32 	%p64, %f3, %f3;
	mov.f32 	%f311, 0f00000000;
	copysign.f32 	%f146, %f1, %f311;
	selp.f32 	%f4, %f1, %f146, %p64;
	sub.s32 	%r128, %r2, %r3;
	and.b32  	%r129, %r128, 1;
	setp.eq.b32 	%p65, %r129, 1;
	mov.f32 	%f293, %f1;
	mov.f32 	%f292, %f311;
	@%p65 bra 	$L__BB0_9;
	mul.wide.u32 	%rd27, %r220, 4;
	add.s64 	%rd28, %rd2, %rd27;
	ld.global.nc.f32 	%f147, [%rd28];
	fma.rn.f32 	%f310, %f147, 0f00000000, %f310;
	fma.rn.f32 	%f311, %f1, %f147, 0f00000000;
	mul.f32 	%f7, %f1, %f1;
	mul.f32 	%f8, %f1, 0f00000000;
	mov.f32 	%f148, 0f00000000;
	sub.f32 	%f292, %f148, %f7;
	add.f32 	%f293, %f8, %f8;
	abs.f32 	%f149, %f292;
	setp.num.f32 	%p66, %f149, %f149;
	abs.f32 	%f150, %f293;
	setp.num.f32 	%p67, %f150, %f150;
	or.pred  	%p68, %p66, %p67;
	@%p68 bra 	$L__BB0_8;
	setp.neu.f32 	%p69, %f3, 0f7F800000;
	mov.f32 	%f152, 0f3F800000;
	copysign.f32 	%f261, %f1, %f152;
	selp.f32 	%f12, %f1, %f261, %p69;
	@%p69 bra 	$L__BB0_5;
	abs.f32 	%f153, %f12;
	setp.num.f32 	%p70, %f153, %f153;
	mov.f32 	%f154, 0f00000000;
	copysign.f32 	%f155, %f12, %f154;
	selp.f32 	%f260, %f12, %f155, %p70;
	bra.uni 	$L__BB0_7;
$L__BB0_5:
	abs.f32 	%f156, %f7;
	setp.neu.f32 	%p71, %f156, 0f7F800000;
	abs.f32 	%f157, %f8;
	setp.neu.f32 	%p72, %f157, 0f7F800000;
	and.pred  	%p73, %p71, %p72;
	@%p73 bra 	$L__BB0_8;
	abs.f32 	%f159, %f12;
	setp.num.f32 	%p74, %f159, %f159;
	mov.f32 	%f160, 0f00000000;
	copysign.f32 	%f161, %f12, %f160;
	selp.f32 	%f260, %f12, %f161, %p74;
	mov.f32 	%f261, %f4;
$L__BB0_7:
	mul.f32 	%f162, %f260, %f261;
	mul.f32 	%f163, %f261, 0f00000000;
	mov.f32 	%f164, 0f00000000;
	sub.f32 	%f165, %f164, %f162;
	mul.f32 	%f292, %f165, 0f7F800000;
	fma.rn.f32 	%f166, %f260, 0f00000000, %f163;
	mul.f32 	%f293, %f166, 0f7F800000;
$L__BB0_8:
	add.s32 	%r220, %r2, 2;
$L__BB0_9:
	add.s32 	%r130, %r3, -2;
	setp.eq.s32 	%p75, %r130, %r2;
	@%p75 bra 	$L__BB0_17;
	sub.s32 	%r221, %r220, %r3;
	mul.wide.u32 	%rd29, %r220, 4;
	add.s64 	%rd30, %rd29, %rd2;
	add.s64 	%rd32, %rd30, 4;
$L__BB0_11:
	ld.global.nc.f32 	%f167, [%rd32+-4];
	fma.rn.f32 	%f33, %f292, %f167, %f310;
	fma.rn.f32 	%f34, %f293, %f167, %f311;
	mul.f32 	%f35, %f292, 0f00000000;
	mul.f32 	%f36, %f1, %f293;
	mul.f32 	%f37, %f1, %f292;
	mul.f32 	%f38, %f293, 0f00000000;
	sub.f32 	%f286, %f35, %f36;
	add.f32 	%f287, %f37, %f38;
	abs.f32 	%f168, %f286;
	setp.num.f32 	%p76, %f168, %f168;
	abs.f32 	%f169, %f287;
	setp.num.f32 	%p77, %f169, %f169;
	or.pred  	%p78, %p76, %p77;
	@%p78 bra 	$L__BB0_27;
	abs.f32 	%f172, %f292;
	setp.eq.f32 	%p79, %f172, 0f7F800000;
	mov.f32 	%f276, 0f3F800000;
	@%p79 bra 	$L__BB0_14;
	abs.f32 	%f174, %f293;
	setp.neu.f32 	%p81, %f174, 0f7F800000;
	mov.f32 	%f276, 0f00000000;
	mov.pred 	%p181, -1;
	mov.f32 	%f282, %f1;
	@%p81 bra 	$L__BB0_15;
$L__BB0_14:
	copysign.f32 	%f292, %f292, %f276;
	abs.f32 	%f175, %f293;
	setp.neu.f32 	%p83, %f175, 0f7F800000;
	selp.f32 	%f176, 0f00000000, 0f3F800000, %p83;
	copysign.f32 	%f293, %f293, %f176;
	mov.pred 	%p181, 0;
	mov.f32 	%f282, %f4;
$L__BB0_15:
	abs.f32 	%f47, %f282;
	setp.neu.f32 	%p84, %f47, 0f7F800000;
	@%p84 bra 	$L__BB0_23;
	mov.f32 	%f177, 0f3F800000;
	copysign.f32 	%f282, %f282, %f177;
	abs.f32 	%f178, %f292;
	setp.num.f32 	%p85, %f178, %f178;
	mov.f32 	%f179, 0f00000000;
	copysign.f32 	%f180, %f292, %f179;
	selp.f32 	%f292, %f292, %f180, %p85;
	abs.f32 	%f181, %f293;
	setp.num.f32 	%p86, %f181, %f181;
	copysign.f32 	%f182, %f293, %f179;
	selp.f32 	%f293, %f293, %f182, %p86;
	bra.uni 	$L__BB0_26;
$L__BB0_17:
	sub.s32 	%r9, %r3, %r2;
	setp.lt.u32 	%p121, %r9, 2;
	@%p121 bra 	$L__BB0_70;
	not.b32 	%r132, %r2;
	add.s32 	%r10, %r3, %r132;
	add.s32 	%r134, %r9, -2;
	and.b32  	%r11, %r10, 3;
	setp.lt.u32 	%p122, %r134, 3;
	mov.b32 	%r236, 1;
	@%p122 bra 	$L__BB0_61;
	and.b32  	%r136, %r10, -4;
	neg.s32 	%r224, %r136;
	add.s32 	%r222, %r132, %r1;
	mov.b32 	%r223, 3;
$L__BB0_20:
	setp.ge.u32 	%p123, %r4, %r9;
	add.s32 	%r19, %r223, -2;
	add.s32 	%r20, %r222, -2;
	add.s32 	%r138, %r223, -3;
	setp.lt.u32 	%p124, %r4, %r138;
	or.pred  	%p125, %p123, %p124;
	@%p125 bra 	$L__BB0_41;
	// begin inline asm
	activemask.b32 %r139;
	// end inline asm
	setp.ne.s32 	%p126, %r139, -1;
	@%p126 bra 	$L__BB0_38;
	mov.b32 	%r145, %f310;
	mov.b32 	%r146, %f311;
	shfl.sync.up.b32	%r225|%p3, %r145, 1, 0, -1;
	shfl.sync.up.b32	%r226|%p4, %r146, 1, 0, -1;
	bra.uni 	$L__BB0_39;
$L__BB0_23:
	not.pred 	%p87, %p181;
	@%p87 bra 	$L__BB0_26;
	abs.f32 	%f183, %f35;
	setp.neu.f32 	%p88, %f183, 0f7F800000;
	abs.f32 	%f184, %f36;
	setp.neu.f32 	%p89, %f184, 0f7F800000;
	and.pred  	%p90, %p88, %p89;
	abs.f32 	%f186, %f37;
	setp.neu.f32 	%p91, %f186, 0f7F800000;
	and.pred  	%p92, %p90, %p91;
	abs.f32 	%f188, %f38;
	setp.neu.f32 	%p93, %f188, 0f7F800000;
	and.pred  	%p94, %p92, %p93;
	@%p94 bra 	$L__BB0_27;
	abs.f32 	%f190, %f292;
	setp.num.f32 	%p95, %f190, %f190;
	mov.f32 	%f191, 0f00000000;
	copysign.f32 	%f192, %f292, %f191;
	selp.f32 	%f292, %f292, %f192, %p95;
	abs.f32 	%f193, %f293;
	setp.num.f32 	%p96, %f193, %f193;
	copysign.f32 	%f194, %f293, %f191;
	selp.f32 	%f293, %f293, %f194, %p96;
	setp.num.f32 	%p97, %f47, %f47;
	copysign.f32 	%f195, %f282, %f191;
	selp.f32 	%f282, %f282, %f195, %p97;
$L__BB0_26:
	mul.f32 	%f196, %f292, 0f00000000;
	mul.f32 	%f197, %f293, %f282;
	mul.f32 	%f198, %f292, %f282;
	sub.f32 	%f199, %f196, %f197;
	mul.f32 	%f286, %f199, 0f7F800000;
	fma.rn.f32 	%f200, %f293, 0f00000000, %f198;
	mul.f32 	%f287, %f200, 0f7F800000;
$L__BB0_27:
	ld.global.nc.f32 	%f201, [%rd32];
	fma.rn.f32 	%f310, %f286, %f201, %f33;
	fma.rn.f32 	%f311, %f287, %f201, %f34;
	mul.f32 	%f63, %f286, 0f00000000;
	mul.f32 	%f64, %f1, %f287;
	mul.f32 	%f65, %f1, %f286;
	mul.f32 	%f66, %f287, 0f00000000;
	sub.f32 	%f292, %f63, %f64;
	add.f32 	%f293, %f65, %f66;
	abs.f32 	%f202, %f292;
	setp.num.f32 	%p98, %f202, %f202;
	abs.f32 	%f203, %f293;
	setp.num.f32 	%p99, %f203, %f203;
	or.pred  	%p100, %p98, %p99;
	@%p100 bra 	$L__BB0_37;
	abs.f32 	%f206, %f286;
	setp.eq.f32 	%p101, %f206, 0f7F800000;
	mov.f32 	%f285, 0f3F800000;
	@%p101 bra 	$L__BB0_30;
	abs.f32 	%f208, %f287;
	setp.neu.f32 	%p103, %f208, 0f7F800000;
	mov.f32 	%f285, 0f00000000;
	mov.pred 	%p182, -1;
	mov.f32 	%f291, %f1;
	@%p103 bra 	$L__BB0_31;
$L__BB0_30:
	copysign.f32 	%f286, %f286, %f285;
	abs.f32 	%f209, %f287;
	setp.neu.f32 	%p105, %f209, 0f7F800000;
	selp.f32 	%f210, 0f00000000, 0f3F800000, %p105;
	copysign.f32 	%f287, %f287, %f210;
	mov.pred 	%p182, 0;
	mov.f32 	%f291, %f4;
$L__BB0_31:
	abs.f32 	%f75, %f291;
	setp.neu.f32 	%p106, %f75, 0f7F800000;
	@%p106 bra 	$L__BB0_33;
	mov.f32 	%f211, 0f3F800000;
	copysign.f32 	%f291, %f291, %f211;
	abs.f32 	%f212, %f286;
	setp.num.f32 	%p107, %f212, %f212;
	mov.f32 	%f213, 0f00000000;
	copysign.f32 	%f214, %f286, %f213;
	selp.f32 	%f286, %f286, %f214, %p107;
	abs.f32 	%f215, %f287;
	setp.num.f32 	%p108, %f215, %f215;
	copysign.f32 	%f216, %f287, %f213;
	selp.f32 	%f287, %f287, %f216, %p108;
	bra.uni 	$L__BB0_36;
$L__BB0_33:
	not.pred 	%p109, %p182;
	@%p109 bra 	$L__BB0_36;
	abs.f32 	%f217, %f63;
	setp.neu.f32 	%p110, %f217, 0f7F800000;
	abs.f32 	%f218, %f64;
	setp.neu.f32 	%p111, %f218, 0f7F800000;
	and.pred  	%p112, %p110, %p111;
	abs.f32 	%f220, %f65;
	setp.neu.f32 	%p113, %f220, 0f7F800000;
	and.pred  	%p114, %p112, %p113;
	abs.f32 	%f222, %f66;
	setp.neu.f32 	%p115, %f222, 0f7F800000;
	and.pred  	%p116, %p114, %p115;
	@%p116 bra 	$L__BB0_37;
	abs.f32 	%f224, %f286;
	setp.num.f32 	%p117, %f224, %f224;
	mov.f32 	%f225, 0f00000000;
	copysign.f32 	%f226, %f286, %f225;
	selp.f32 	%f286, %f286, %f226, %p117;
	abs.f32 	%f227, %f287;
	setp.num.f32 	%p118, %f227, %f227;
	copysign.f32 	%f228, %f287, %f225;
	selp.f32 	%f287, %f287, %f228, %p118;
	setp.num.f32 	%p119, %f75, %f75;
	copysign.f32 	%f229, %f291, %f225;
	selp.f32 	%f291, %f291, %f229, %p119;
$L__BB0_36:
	mul.f32 	%f230, %f286, 0f00000000;
	mul.f32 	%f231, %f287, %f291;
	mul.f32 	%f232, %f286, %f291;
	sub.f32 	%f233, %f230, %f231;
	mul.f32 	%f292, %f233, 0f7F800000;
	fma.rn.f32 	%f234, %f287, 0f00000000, %f232;
	mul.f32 	%f293, %f234, 0f7F800000;
$L__BB0_37:
	add.s32 	%r221, %r221, 2;
	add.s64 	%rd32, %rd32, 8;
	setp.eq.s32 	%p120, %r221, 0;
	@%p120 bra 	$L__BB0_17;
	bra.uni 	$L__BB0_11;
$L__BB0_38:
	// begin inline asm
	mov.u32 %r140, %laneid;
	// end inline asm
	fns.b32 	%r141, %r139, %r140, -2;
	setp.gt.u32 	%p127, %r141, 31;
	selp.b32 	%r142, %r140, %r141, %p127;
	mov.b32 	%r143, %f310;
	mov.b32 	%r144, %f311;
	shfl.sync.idx.b32	%r225|%p5, %r143, %r142, 31, %r139;
	shfl.sync.idx.b32	%r226|%p6, %r144, %r142, 31, %r139;
$L__BB0_39:
	setp.eq.s32 	%p128, %r222, -1;
	@%p128 bra 	$L__BB0_41;
	mov.b32 	%f236, %r226;
	mov.b32 	%f237, %r225;
	sub.f32 	%f310, %f310, %f237;
	sub.f32 	%f311, %f311, %f236;
$L__BB0_41:
	setp.ge.u32 	%p129, %r4, %r9;
	setp.lt.u32 	%p130, %r4, %r19;
	or.pred  	%p131, %p129, %p130;
	@%p131 bra 	$L__BB0_47;
	// begin inline asm
	activemask.b32 %r147;
	// end inline asm
	setp.eq.s32 	%p132, %r147, -1;
	@%p132 bra 	$L__BB0_44;
	// begin inline asm
	mov.u32 %r148, %laneid;
	// end inline asm
	fns.b32 	%r149, %r147, %r148, -2;
	setp.gt.u32 	%p133, %r149, 31;
	selp.b32 	%r150, %r148, %r149, %p133;
	mov.b32 	%r151, %f310;
	mov.b32 	%r152, %f311;
	shfl.sync.idx.b32	%r227|%p9, %r151, %r150, 31, %r147;
	shfl.sync.idx.b32	%r228|%p10, %r152, %r150, 31, %r147;
	bra.uni 	$L__BB0_45;
$L__BB0_44:
	mov.b32 	%r153, %f310;
	mov.b32 	%r154, %f311;
	shfl.sync.up.b32	%r227|%p11, %r153, 1, 0, -1;
	shfl.sync.up.b32	%r228|%p12, %r154, 1, 0, -1;
$L__BB0_45:
	setp.eq.s32 	%p134, %r20, -2;
	@%p134 bra 	$L__BB0_47;
	mov.b32 	%f238, %r228;
	mov.b32 	%f239, %r227;
	sub.f32 	%f310, %f310, %f239;
	sub.f32 	%f311, %f311, %f238;
$L__BB0_47:
	setp.ge.u32 	%p135, %r4, %r9;
	add.s32 	%r155, %r19, 1;
	setp.lt.u32 	%p136, %r4, %r155;
	or.pred  	%p137, %p135, %p136;
	@%p137 bra 	$L__BB0_53;
	// begin inline asm
	activemask.b32 %r156;
	// end inline asm
	setp.eq.s32 	%p138, %r156, -1;
	@%p138 bra 	$L__BB0_50;
	// begin inline asm
	mov.u32 %r157, %laneid;
	// end inline asm
	fns.b32 	%r158, %r156, %r157, -2;
	setp.gt.u32 	%p139, %r158, 31;
	selp.b32 	%r159, %r157, %r158, %p139;
	mov.b32 	%r160, %f310;
	mov.b32 	%r161, %f311;
	shfl.sync.idx.b32	%r229|%p15, %r160, %r159, 31, %r156;
	shfl.sync.idx.b32	%r230|%p16, %r161, %r159, 31, %r156;
	bra.uni 	$L__BB0_51;
$L__BB0_50:
	mov.b32 	%r162, %f310;
	mov.b32 	%r163, %f311;
	shfl.sync.up.b32	%r229|%p17, %r162, 1, 0, -1;
	shfl.sync.up.b32	%r230|%p18, %r163, 1, 0, -1;
$L__BB0_51:
	setp.eq.s32 	%p140, %r20, -1;
	@%p140 bra 	$L__BB0_53;
	mov.b32 	%f240, %r230;
	mov.b32 	%f241, %r229;
	sub.f32 	%f310, %f310, %f241;
	sub.f32 	%f311, %f311, %f240;
$L__BB0_53:
	setp.ge.u32 	%p141, %r4, %r9;
	setp.lt.u32 	%p142, %r4, %r223;
	or.pred  	%p143, %p141, %p142;
	@%p143 bra 	$L__BB0_59;
	// begin inline asm
	activemask.b32 %r164;
	// end inline asm
	setp.eq.s32 	%p144, %r164, -1;
	@%p144 bra 	$L__BB0_56;
	// begin inline asm
	mov.u32 %r165, %laneid;
	// end inline asm
	fns.b32 	%r166, %r164, %r165, -2;
	setp.gt.u32 	%p145, %r166, 31;
	selp.b32 	%r167, %r165, %r166, %p145;
	mov.b32 	%r168, %f310;
	mov.b32 	%r169, %f311;
	shfl.sync.idx.b32	%r231|%p21, %r168, %r167, 31, %r164;
	shfl.sync.idx.b32	%r232|%p22, %r169, %r167, 31, %r164;
	bra.uni 	$L__BB0_57;
$L__BB0_56:
	mov.b32 	%r170, %f310;
	mov.b32 	%r171, %f311;
	shfl.sync.up.b32	%r231|%p23, %r170, 1, 0, -1;
	shfl.sync.up.b32	%r232|%p24, %r171, 1, 0, -1;
$L__BB0_57:
	setp.eq.s32 	%p146, %r222, 2;
	@%p146 bra 	$L__BB0_59;
	mov.b32 	%f242, %r232;
	mov.b32 	%f243, %r231;
	sub.f32 	%f310, %f310, %f243;
	sub.f32 	%f311, %f311, %f242;
$L__BB0_59:
	add.s32 	%r224, %r224, 4;
	add.s32 	%r223, %r223, 4;
	add.s32 	%r222, %r222, -4;
	setp.ne.s32 	%p147, %r224, 0;
	@%p147 bra 	$L__BB0_20;
	add.s32 	%r236, %r223, -2;
$L__BB0_61:
	setp.eq.s32 	%p148, %r11, 0;
	@%p148 bra 	$L__BB0_70;
	add.s32 	%r172, %r236, %r2;
	sub.s32 	%r235, %r172, %r1;
	neg.s32 	%r234, %r11;
$L__BB0_63:
	.pragma "nounroll";
	setp.ge.u32 	%p149, %r4, %r9;
	add.s32 	%r173, %r236, -1;
	setp.lt.u32 	%p150, %r4, %r173;
	or.pred  	%p151, %p149, %p150;
	@%p151 bra 	$L__BB0_69;
	// begin inline asm
	activemask.b32 %r174;
	// end inline asm
	setp.eq.s32 	%p152, %r174, -1;
	@%p152 bra 	$L__BB0_66;
	// begin inline asm
	mov.u32 %r175, %laneid;
	// end inline asm
	fns.b32 	%r176, %r174, %r175, -2;
	setp.gt.u32 	%p153, %r176, 31;
	selp.b32 	%r177, %r175, %r176, %p153;
	mov.b32 	%r178, %f310;
	mov.b32 	%r179, %f311;
	shfl.sync.idx.b32	%r237|%p27, %r178, %r177, 31, %r174;
	shfl.sync.idx.b32	%r238|%p28, %r179, %r177, 31, %r174;
	bra.uni 	$L__BB0_67;
$L__BB0_66:
	mov.b32 	%r180, %f310;
	mov.b32 	%r181, %f311;
	shfl.sync.up.b32	%r237|%p29, %r180, 1, 0, -1;
	shfl.sync.up.b32	%r238|%p30, %r181, 1, 0, -1;
$L__BB0_67:
	setp.eq.s32 	%p154, %r235, 1;
	@%p154 bra 	$L__BB0_69;
	mov.b32 	%f244, %r238;
	mov.b32 	%f245, %r237;
	sub.f32 	%f310, %f310, %f245;
	sub.f32 	%f311, %f311, %f244;
$L__BB0_69:
	add.s32 	%r236, %r236, 1;
	add.s32 	%r235, %r235, 1;
	add.s32 	%r234, %r234, 1;
	setp.ne.s32 	%p155, %r234, 0;
	@%p155 bra 	$L__BB0_63;
$L__BB0_70:
	// begin inline asm
	activemask.b32 %r182;
	// end inline asm
	setp.eq.s32 	%p156, %r120, 0;
	@%p156 bra 	$L__BB0_102;
	not.b32 	%r184, %r2;
	add.s32 	%r80, %r3, %r184;
	and.b32  	%r81, %r120, 3;
	setp.lt.u32 	%p157, %r120, 4;
	mov.b32 	%r248, 0;
	@%p157 bra 	$L__BB0_94;
	and.b32  	%r248, %r120, -4;
	neg.s32 	%r239, %r248;
	add.s64 	%rd33, %rd1, 16;
$L__BB0_73:
	setp.ne.s32 	%p158, %r182, -1;
	@%p158 bra 	$L__BB0_75;
	mov.b32 	%r190, %f310;
	mov.b32 	%r191, %f311;
	shfl.sync.down.b32	%r240|%p33, %r190, 1, 31, -1;
	shfl.sync.down.b32	%r241|%p34, %r191, 1, 31, -1;
	bra.uni 	$L__BB0_76;
$L__BB0_75:
	// begin inline asm
	mov.u32 %r185, %laneid;
	// end inline asm
	fns.b32 	%r186, %r182, %r185, 2;
	setp.gt.u32 	%p159, %r186, 31;
	selp.b32 	%r187, %r185, %r186, %p159;
	mov.b32 	%r188, %f310;
	mov.b32 	%r189, %f311;
	shfl.sync.idx.b32	%r240|%p35, %r188, %r187, 31, %r182;
	shfl.sync.idx.b32	%r241|%p36, %r189, %r187, 31, %r182;
$L__BB0_76:
	setp.ne.s32 	%p160, %r4, 0;
	setp.eq.s32 	%p161, %r4, %r80;
	mov.b32 	%f246, %r241;
	mov.b32 	%f247, %r240;
	add.f32 	%f121, %f310, %f247;
	add.f32 	%f122, %f311, %f246;
	selp.f32 	%f123, %f310, %f121, %p161;
	selp.f32 	%f124, %f311, %f122, %p161;
	@%p160 bra 	$L__BB0_78;
	st.global.v2.f32 	[%rd33+-16], {%f123, %f124};
$L__BB0_78:
	setp.eq.s32 	%p162, %r182, -1;
	@%p162 bra 	$L__BB0_80;
	// begin inline asm
	mov.u32 %r192, %laneid;
	// end inline asm
	fns.b32 	%r193, %r182, %r192, 2;
	setp.gt.u32 	%p163, %r193, 31;
	selp.b32 	%r194, %r192, %r193, %p163;
	mov.b32 	%r195, %f123;
	mov.b32 	%r196, %f124;
	shfl.sync.idx.b32	%r242|%p39, %r195, %r194, 31, %r182;
	shfl.sync.idx.b32	%r243|%p40, %r196, %r194, 31, %r182;
	bra.uni 	$L__BB0_81;
$L__BB0_80:
	mov.b32 	%r197, %f123;
	mov.b32 	%r198, %f124;
	shfl.sync.down.b32	%r242|%p41, %r197, 1, 31, -1;
	shfl.sync.down.b32	%r243|%p42, %r198, 1, 31, -1;
$L__BB0_81:
	setp.ne.s32 	%p164, %r4, 0;
	setp.eq.s32 	%p165, %r4, %r80;
	mov.b32 	%f248, %r243;
	mov.b32 	%f249, %r242;
	add.f32 	%f125, %f121, %f249;
	add.f32 	%f126, %f122, %f248;
	selp.f32 	%f127, %f310, %f125, %p165;
	selp.f32 	%f128, %f311, %f126, %p165;
	@%p164 bra 	$L__BB0_83;
	st.global.v2.f32 	[%rd33+-8], {%f127, %f128};
$L__BB0_83:
	setp.eq.s32 	%p166, %r182, -1;
	@%p166 bra 	$L__BB0_85;
	// begin inline asm
	mov.u32 %r199, %laneid;
	// end inline asm
	fns.b32 	%r200, %r182, %r199, 2;
	setp.gt.u32 	%p167, %r200, 31;
	selp.b32 	%r201, %r199, %r200, %p167;
	mov.b32 	%r202, %f127;
	mov.b32 	%r203, %f128;
	shfl.sync.idx.b32	%r244|%p45, %r202, %r201, 31, %r182;
	shfl.sync.idx.b32	%r245|%p46, %r203, %r201, 31, %r182;
	bra.uni 	$L__BB0_86;
$L__BB0_85:
	mov.b32 	%r204, %f127;
	mov.b32 	%r205, %f128;
	shfl.sync.down.b32	%r244|%p47, %r204, 1, 31, -1;
	shfl.sync.down.b32	%r245|%p48, %r205, 1, 31, -1;
$L__BB0_86:
	setp.ne.s32 	%p168, %r4, 0;
	setp.eq.s32 	%p169, %r4, %r80;
	mov.b32 	%f250, %r245;
	mov.b32 	%f251, %r244;
	add.f32 	%f129, %f125, %f251;
	add.f32 	%f130, %f126, %f250;
	selp.f32 	%f131, %f310, %f129, %p169;
	selp.f32 	%f132, %f311, %f130, %p169;
	@%p168 bra 	$L__BB0_88;
	st.global.v2.f32 	[%rd33], {%f131, %f132};
$L__BB0_88:
	setp.eq.s32 	%p170, %r182, -1;
	@%p170 bra 	$L__BB0_90;
	// begin inline asm
	mov.u32 %r206, %laneid;
	// end inline asm
	fns.b32 	%r207, %r182, %r206, 2;
	setp.gt.u32 	%p171, %r207, 31;
	selp.b32 	%r208, %r206, %r207, %p171;
	mov.b32 	%r209, %f131;
	mov.b32 	%r210, %f132;
	shfl.sync.idx.b32	%r246|%p51, %r209, %r208, 31, %r182;
	shfl.sync.idx.b32	%r247|%p52, %r210, %r208, 31, %r182;
	bra.uni 	$L__BB0_91;
$L__BB0_90:
	mov.b32 	%r211, %f131;
	mov.b32 	%r212, %f132;
	shfl.sync.down.b32	%r246|%p53, %r211, 1, 31, -1;
	shfl.sync.down.b32	%r247|%p54, %r212, 1, 31, -1;
$L__BB0_91:
	setp.ne.s32 	%p172, %r4, 0;
	setp.eq.s32 	%p173, %r4, %r80;
	mov.b32 	%f252, %r247;
	mov.b32 	%f253, %r246;
	add.f32 	%f254, %f129, %f253;
	add.f32 	%f255, %f130, %f252;
	selp.f32 	%f310, %f310, %f254, %p173;
	selp.f32 	%f311, %f311, %f255, %p173;
	@%p172 bra 	$L__BB0_93;
	st.global.v2.f32 	[%rd33+8], {%f310, %f311};
$L__BB0_93:
	add.s32 	%r239, %r239, 4;
	add.s64 	%rd33, %rd33, 32;
	setp.ne.s32 	%p174, %r239, 0;
	@%p174 bra 	$L__BB0_73;
$L__BB0_94:
	setp.eq.s32 	%p175, %r81, 0;
	@%p175 bra 	$L__BB0_102;
	mul.wide.u32 	%rd31, %r248, 8;
	add.s64 	%rd34, %rd1, %rd31;
	neg.s32 	%r249, %r81;
$L__BB0_96:
	.pragma "nounroll";
	setp.eq.s32 	%p176, %r182, -1;
	@%p176 bra 	$L__BB0_98;
	// begin inline asm
	mov.u32 %r213, %laneid;
	// end inline asm
	fns.b32 	%r214, %r182, %r213, 2;
	setp.gt.u32 	%p177, %r214, 31;
	selp.b32 	%r215, %r213, %r214, %p177;
	mov.b32 	%r216, %f310;
	mov.b32 	%r217, %f311;
	shfl.sync.idx.b32	%r250|%p57, %r216, %r215, 31, %r182;
	shfl.sync.idx.b32	%r251|%p58, %r217, %r215, 31, %r182;
	bra.uni 	$L__BB0_99;
$L__BB0_98:
	mov.b32 	%r218, %f310;
	mov.b32 	%r219, %f311;
	shfl.sync.down.b32	%r250|%p59, %r218, 1, 31, -1;
	shfl.sync.down.b32	%r251|%p60, %r219, 1, 31, -1;
$L__BB0_99:
	setp.ne.s32 	%p178, %r4, 0;
	setp.eq.s32 	%p179, %r4, %r80;
	mov.b32 	%f256, %r251;
	mov.b32 	%f257, %r250;
	add.f32 	%f258, %f310, %f257;
	add.f32 	%f259, %f311, %f256;
	selp.f32 	%f310, %f310, %f258, %p179;
	selp.f32 	%f311, %f311, %f259, %p179;
	@%p178 bra 	$L__BB0_101;
	st.global.v2.f32 	[%rd34], {%f310, %f311};
$L__BB0_101:
	add.s64 	%rd34, %rd34, 8;
	add.s32 	%r249, %r249, 1;
	setp.ne.s32 	%p180, %r249, 0;
	@%p180 bra 	$L__BB0_96;
$L__BB0_102:
	ret;

}


// ===== COMPILED SASS (sm_100) =====

	.target	sm_100

	.elftype	@"ET_EXEC"


//--------------------- .note.nv.tkinfo           --------------------------
	.section	.note.nv.tkinfo,"",@"SHT_NOTE"
	.sectionflags	@"SHF_NOTE_NV_TKINFO"
	.tkinfo
        /*0018*/ 	.word	0x00000002
        /*0030*/ 	.string	""
        /*0030*/ 	.string	"ptxas"
        /*0030*/ 	.string	"Cuda compilation tools, release 13.0, V13.0.88"
        /*0030*/ 	.string	"Build cuda_13.0.r13.0/compiler.36424714_0"
        /*0030*/ 	.string	"-arch sm_100 -m 64 "



//--------------------- .note.nv.cuinfo           --------------------------
	.section	.note.nv.cuinfo,"",@"SHT_NOTE"
	.sectionflags	@"SHF_NOTE_NV_CUINFO"
        /*0018*/ 	.short	0x0002
        /*001a*/ 	.short	0x0064
        /*001c*/ 	.short	0x0082
	.zero		2


//--------------------- .nv.info                  --------------------------
	.section	.nv.info,"",@"SHT_CUDA_INFO"
	.align	4


	//----- nvinfo : EIATTR_REGCOUNT
	.align		4
        /*0000*/ 	.byte	0x04, 0x2f
        /*0002*/ 	.short	(.L_3 - .L_2)
	.align		4
.L_2:
        /*0004*/ 	.word	index@(freq_resp)
        /*0008*/ 	.word	0x0000001a


	//----- nvinfo : EIATTR_FRAME_SIZE
	.align		4
.L_3:
        /*000c*/ 	.byte	0x04, 0x11
        /*000e*/ 	.short	(.L_5 - .L_4)
	.align		4
.L_4:
        /*0010*/ 	.word	index@(freq_resp)
        /*0014*/ 	.word	0x00000000


	//----- nvinfo : EIATTR_MIN_STACK_SIZE
	.align		4
.L_5:
        /*0018*/ 	.byte	0x04, 0x12
        /*001a*/ 	.short	(.L_7 - .L_6)
	.align		4
.L_6:
        /*001c*/ 	.word	index@(freq_resp)
        /*0020*/ 	.word	0x00000000
.L_7:


//--------------------- .nv.compat                --------------------------
	.section	.nv.compat,"",@"SHT_CUDA_COMPAT_INFO"
	.align	4
        /*0000*/ 	.byte	0x02, 0x09, 0x00, 0x00, 0x02, 0x02, 0x01, 0x00, 0x02, 0x05, 0x05, 0x00, 0x03, 0x07, 0x01, 0x01
        /*0010*/ 	.byte	0x02, 0x03, 0x00, 0x00, 0x02, 0x06, 0x01, 0x00, 0x04, 0x0b, 0x08, 0x00, 0x01, 0x00, 0x00, 0x00
        /*0020*/ 	.byte	0x00, 0x00, 0x00, 0x00


//--------------------- .nv.info.freq_resp        --------------------------
	.section	.nv.info.freq_resp,"",@"SHT_CUDA_INFO"
	.sectionflags	@""
	.align	4


	//----- nvinfo : EIATTR_CUDA_API_VERSION
	.align		4
        /*0000*/ 	.byte	0x04, 0x37
        /*0002*/ 	.short	(.L_9 - .L_8)
.L_8:
        /*0004*/ 	.word	0x00000082


	//----- nvinfo : EIATTR_KPARAM_INFO
	.align		4
.L_9:
        /*0008*/ 	.byte	0x04, 0x17
        /*000a*/ 	.short	(.L_11 - .L_10)
.L_10:
        /*000c*/ 	.word	0x00000000
        /*0010*/ 	.short	0x0006
        /*0012*/ 	.short	0x0030
        /*0014*/ 	.byte	0x00, 0xf0, 0x11, 0x00


	//----- nvinfo : EIATTR_KPARAM_INFO
	.align		4
.L_11:
        /*0018*/ 	.byte	0x04, 0x17
        /*001a*/ 	.short	(.L_13 - .L_12)
.L_12:
        /*001c*/ 	.word	0x00000000
        /*0020*/ 	.short	0x0005
        /*0022*/ 	.short	0x0028
        /*0024*/ 	.byte	0x00, 0xf5, 0x21, 0x00


	//----- nvinfo : EIATTR_KPARAM_INFO
	.align		4
.L_13:
        /*0028*/ 	.byte	0x04, 0x17
        /*002a*/ 	.short	(.L_15 - .L_14)
.L_14:
        /*002c*/ 	.word	0x00000000
        /*0030*/ 	.short	0x0004
        /*0032*/ 	.short	0x0020
        /*0034*/ 	.byte	0x00, 0xf5, 0x21, 0x00


	//----- nvinfo : EIATTR_KPARAM_INFO
	.align		4
.L_15:
        /*0038*/ 	.byte	0x04, 0x17
        /*003a*/ 	.short	(.L_17 - .L_16)
.L_16:
        /*003c*/ 	.word	0x00000000
        /*0040*/ 	.short	0x0003
        /*0042*/ 	.short	0x0018
        /*0044*/ 	.byte	0x00, 0xf5, 0x21, 0x00


	//----- nvinfo : EIATTR_KPARAM_INFO
	.align		4
.L_17:
        /*0048*/ 	.byte	0x04, 0x17
        /*004a*/ 	.short	(.L_19 - .L_18)
.L_18:
        /*004c*/ 	.word	0x00000000
        /*0050*/ 	.short	0x0002
        /*0052*/ 	.short	0x0010
        /*0054*/ 	.byte	0x00, 0xf5, 0x21, 0x00


	//----- nvinfo : EIATTR_KPARAM_INFO
	.align		4
.L_19:
        /*0058*/ 	.byte	0x04, 0x17
        /*005a*/ 	.short	(.L_21 - .L_20)
.L_20:
        /*005c*/ 	.word	0x00000000
        /*0060*/ 	.short	0x0001
        /*0062*/ 	.short	0x0008
        /*0064*/ 	.byte	0x00, 0xf5, 0x21, 0x00


	//----- nvinfo : EIATTR_KPARAM_INFO
	.align		4
.L_21:
        /*0068*/ 	.byte	0x04, 0x17
        /*006a*/ 	.short	(.L_23 - .L_22)
.L_22:
        /*006c*/ 	.word	0x00000000
        /*0070*/ 	.short	0x0000
        /*0072*/ 	.short	0x0000
        /*0074*/ 	.byte	0x00, 0xf5, 0x21, 0x00


	//----- nvinfo : EIATTR_SPARSE_MMA_MASK
	.align		4
.L_23:
        /*0078*/ 	.byte	0x03, 0x50
        /*007a*/ 	.short	0x0000


	//----- nvinfo : EIATTR_MAXREG_COUNT
	.align		4
        /*007c*/ 	.byte	0x03, 0x1b
        /*007e*/ 	.short	0x00ff


	//----- nvinfo : EIATTR_MERCURY_ISA_VERSION
	.align		4
        /*0080*/ 	.byte	0x03, 0x5f
        /*0082*/ 	.short	0x0101


	//----- nvinfo : EIATTR_COOP_GROUP_MASK_REGIDS
	.align		4
        /*0084*/ 	.byte	0x04, 0x29
        /*0086*/ 	.short	(.L_25 - .L_24)


	//   ....[0]....
.L_24:
        /*0088*/ 	.word	0xffffffff


	//   ....[1]....
        /*008c*/ 	.word	0xffffffff


	//   ....[2]....
        /*0090*/ 	.word	0x05000000


	//   ....[3]....
        /*0094*/ 	.word	0x05000000


	//   ....[4]....
        /*0098*/ 	.word	0x05000000


	//   ....[5]....
        /*009c*/ 	.word	0x05000000


	//   ....[6]....
        /*00a0*/ 	.word	0xffffffff


	//   ....[7]....
        /*00a4*/ 	.word	0xffffffff


	//   ....[8]....
        /*00a8*/ 	.word	0x05000000


	//   ....[9]....
        /*00ac*/ 	.word	0x05000000


	//   ....[10]....
        /*00b0*/ 	.word	0xffffffff


	//   ....[11]....
        /*00b4*/ 	.word	0xffffffff


	//   ....[12]....
        /*00b8*/ 	.word	0x05000000


	//   ....[13]....
        /*00bc*/ 	.word	0x05000000


	//   ....[14]....
        /*00c0*/ 	.word	0xffffffff


	//   ....[15]....
        /*00c4*/ 	.word	0xffffffff


	//   ....[16]....
        /*00c8*/ 	.word	0x05000000


	//   ....[17]....
        /*00cc*/ 	.word	0x05000000


	//   ....[18]....
        /*00d0*/ 	.word	0xffffffff


	//   ....[19]....
        /*00d4*/ 	.word	0xffffffff


	//   ....[20]....
        /*00d8*/ 	.word	0xffffffff


	//   ....[21]....
        /*00dc*/ 	.word	0xffffffff


	//   ....[22]....
        /*00e0*/ 	.word	0x05000009


	//   ....[23]....
        /*00e4*/ 	.word	0x05000009


	//   ....[24]....
        /*00e8*/ 	.word	0x05000009


	//   ....[25]....
        /*00ec*/ 	.word	0x05000009


	//   ....[26]....
        /*00f0*/ 	.word	0xffffffff


	//   ....[27]....
        /*00f4*/ 	.word	0xffffffff


	//   ....[28]....
        /*00f8*/ 	.word	0x05000009


	//   ....[29]....
        /*00fc*/ 	.word	0x05000009


	//   ....[30]....
        /*0100*/ 	.word	0xffffffff


	//   ....[31]....
        /*0104*/ 	.word	0xffffffff


	//   ....[32]....
        /*0108*/ 	.word	0x05000009


	//   ....[33]....
        /*010c*/ 	.word	0x05000009


	//   ....[34]....
        /*0110*/ 	.word	0xffffffff


	//   ....[35]....
        /*0114*/ 	.word	0xffffffff


	//   ....[36]....
        /*0118*/ 	.word	0x05000009


	//   ....[37]....
        /*011c*/ 	.word	0x05000009


	//   ....[38]....
        /*0120*/ 	.word	0xffffffff


	//   ....[39]....
        /*0124*/ 	.word	0xffffffff


	//   ....[40]....
        /*0128*/ 	.word	0x05000000


	//   ....[41]....
        /*012c*/ 	.word	0x05000000


	//   ....[42]....
        /*0130*/ 	.word	0x05000000


	//   ....[43]....
        /*0134*/ 	.word	0x05000000


	//   ....[44]....
        /*0138*/ 	.word	0x05000000


	//   ....[45]....
        /*013c*/ 	.word	0x05000000


	//   ....[46]....
        /*0140*/ 	.word	0x05000000


	//   ....[47]....
        /*0144*/ 	.word	0x05000000


	//   ....[48]....
        /*0148*/ 	.word	0x05000000


	//   ....[49]....
        /*014c*/ 	.word	0x05000000


	//   ....[50]....
        /*0150*/ 	.word	0x05000000


	//   ....[51]....
        /*0154*/ 	.word	0x05000000


	//   ....[52]....
        /*0158*/ 	.word	0x05000000


	//   ....[53]....
        /*015c*/ 	.word	0x05000000


	//   ....[54]....
        /*0160*/ 	.word	0x05000000


	//   ....[55]....
        /*0164*/ 	.word	0x05000000


	//   ....[56]....
        /*0168*/ 	.word	0x05000000


	//   ....[57]....
        /*016c*/ 	.word	0x05000000


	//   ....[58]....
        /*0170*/ 	.word	0x05000000


	//   ....[59]....
        /*0174*/ 	.word	0x05000000


	//   ....[60]....
        /*0178*/ 	.word	0x05000000


	//   ....[61]....
        /*017c*/ 	.word	0x05000000


	//   ....[62]....
        /*0180*/ 	.word	0x05000000


	//   ....[63]....
        /*0184*/ 	.word	0x05000000


	//   ....[64]....
        /*0188*/ 	.word	0x05000000


	//   ....[65]....
        /*018c*/ 	.word	0x05000000


	//   ....[66]....
        /*0190*/ 	.word	0x05000000


	//   ....[67]....
        /*0194*/ 	.word	0x05000000


	//   ....[68]....
        /*0198*/ 	.word	0x05000000


	//   ....[69]....
        /*019c*/ 	.word	0x05000000


	//   ....[70]....
        /*01a0*/ 	.word	0x05000000


	//   ....[71]....
        /*01a4*/ 	.word	0x05000000


	//   ....[72]....
        /*01a8*/ 	.word	0x05000000


	//   ....[73]....
        /*01ac*/ 	.word	0x05000000


	//   ....[74]....
        /*01b0*/ 	.word	0x05000000


	//   ....[75]....
        /*01b4*/ 	.word	0x05000000


	//   ....[76]....
        /*01b8*/ 	.word	0x05000000


	//   ....[77]....
        /*01bc*/ 	.word	0x05000000


	//   ....[78]....
        /*01c0*/ 	.word	0x05000000


	//   ....[79]....
        /*01c4*/ 	.word	0x05000000


	//----- nvinfo : EIATTR_COOP_GROUP_INSTR_OFFSETS
	.align		4
.L_25:
        /*01c8*/ 	.byte	0x04, 0x28
        /*01ca*/ 	.short	(.L_27 - .L_26)


	//   ....[0]....
.L_26:
        /*01cc*/ 	.word	0x00000ec0


	//   ....[1]....
        /*01d0*/ 	.word	0x00000ed0


	//   ....[2]....
        /*01d4*/ 	.word	0x000011b0


	//   ....[3]....
        /*01d8*/ 	.word	0x000011c0


	//   ....[4]....
        /*01dc*/ 	.word	0x00001550


	//   ....[5]....
        /*01e0*/ 	.word	0x00001560


	//   ....[6]....
        /*01e4*/ 	.word	0x000015a0


	//   ....[7]....
        /*01e8*/ 	.word	0x000015b0


	//   ....[8]....
        /*01ec*/ 	.word	0x00001940


	//   ....[9]....
        /*01f0*/ 	.word	0x00001950


	//   ....[10]....
        /*01f4*/ 	.word	0x00001990


	//   ....[11]....
        /*01f8*/ 	.word	0x000019a0


	//   ....[12]....
        /*01fc*/ 	.word	0x00001d20


	//   ....[13]....
        /*0200*/ 	.word	0x00001d30


	//   ....[14]....
        /*0204*/ 	.word	0x00001d70


	//   ....[15]....
        /*0208*/ 	.word	0x00001d80


	//   ....[16]....
        /*020c*/ 	.word	0x000021d0


	//   ....[17]....
        /*0210*/ 	.word	0x000021e0


	//   ....[18]....
        /*0214*/ 	.word	0x00002220


	//   ....[19]....
        /*0218*/ 	.word	0x00002230


	//   ....[20]....
        /*021c*/ 	.word	0x00002480


	//   ....[21]....
        /*0220*/ 	.word	0x00002490


	//   ....[22]....
        /*0224*/ 	.word	0x00002740


	//   ....[23]....
        /*0228*/ 	.word	0x00002750


	//   ....[24]....
        /*022c*/ 	.word	0x00002a90


	//   ....[25]....
        /*0230*/ 	.word	0x00002aa0


	//   ....[26]....
        /*0234*/ 	.word	0x00002af0


	//   ....[27]....
        /*0238*/ 	.word	0x00002b00


	//   ....[28]....
        /*023c*/ 	.word	0x00002e00


	//   ....[29]....
        /*0240*/ 	.word	0x00002e10


	//   ....[30]....
        /*0244*/ 	.word	0x00002e60


	//   ....[31]....
        /*0248*/ 	.word	0x00002e70


	//   ....[32]....
        /*024c*/ 	.word	0x00003170


	//   ....[33]....
        /*0250*/ 	.word	0x00003180


	//   ....[34]....
        /*0254*/ 	.word	0x000031d0


	//   ....[35]....
        /*0258*/ 	.word	0x000031e0


	//   ....[36]....
        /*025c*/ 	.word	0x000035b0


	//   ....[37]....
        /*0260*/ 	.word	0x000035c0


	//   ....[38]....
        /*0264*/ 	.word	0x00003600


	//   ....[39]....
        /*0268*/ 	.word	0x00003610


	//   ....[40]....
        /*026c*/ 	.word	0x00003760


	//   ....[41]....
        /*0270*/ 	.word	0x000037f0


	//   ....[42]....
        /*0274*/ 	.word	0x00003880


	//   ....[43]....
        /*0278*/ 	.word	0x00003900


	//   ....[44]....
        /*027c*/ 	.word	0x00003980


	//   ....[45]....
        /*0280*/ 	.word	0x000039f0


	//   ....[46]....
        /*0284*/ 	.word	0x00003a90


	//   ....[47]....
        /*0288*/ 	.word	0x00003b20


	//   ....[48]....
        /*028c*/ 	.word	0x00003b90


	//   ....[49]....
        /*0290*/ 	.word	0x00003c00


	//   ....[50]....
        /*0294*/ 	.word	0x00003ca0


	//   ....[51]....
        /*0298*/ 	.word	0x00003d30


	//   ....[52]....
        /*029c*/ 	.word	0x00003da0


	//   ....[53]....
        /*02a0*/ 	.word	0x00003e10


	//   ....[54]....
        /*02a4*/ 	.word	0x00003eb0


	//   ....[55]....
        /*02a8*/ 	.word	0x00003f40


	//   ....[56]....
        /*02ac*/ 	.word	0x00003fc0


	//   ....[57]....
        /*02b0*/ 	.word	0x00004030


	//   ....[58]....
        /*02b4*/ 	.word	0x000040d0


	//   ....[59]....
        /*02b8*/ 	.word	0x00004160


	//   ....[60]....
        /*02bc*/ 	.word	0x00004200


	//   ....[61]....
        /*02c0*/ 	.word	0x00004290


	//   ....[62]....
        /*02c4*/ 	.word	0x00004320


	//   ....[63]....
        /*02c8*/ 	.word	0x000043a0


	//   ....[64]....
        /*02cc*/ 	.word	0x00004430


	//   ....[65]....
        /*02d0*/ 	.word	0x000044c0


	//   ....[66]....
        /*02d4*/ 	.word	0x00004560


	//   ....[67]....
        /*02d8*/ 	.word	0x000045f0


	//   ....[68]....
        /*02dc*/ 	.word	0x00004680


	//   ....[69]....
        /*02e0*/ 	.word	0x00004710


	//   ....[70]....
        /*02e4*/ 	.word	0x000047b0


	//   ....[71]....
        /*02e8*/ 	.word	0x00004840


	//   ....[72]....
        /*02ec*/ 	.word	0x000048d0


	//   ....[73]....
        /*02f0*/ 	.word	0x00004960


	//   ....[74]....
        /*02f4*/ 	.word	0x00004a00


	//   ....[75]....
        /*02f8*/ 	.word	0x00004a90


	//   ....[76]....
        /*02fc*/ 	.word	0x00004b20


	//   ....[77]....
        /*0300*/ 	.word	0x00004ba0


	//   ....[78]....
        /*0304*/ 	.word	0x00004c40


	//   ....[79]....
        /*0308*/ 	.word	0x00004cd0


	//----- nvinfo : EIATTR_VRC_CTA_INIT_COUNT
	.align		4
.L_27:
        /*030c*/ 	.byte	0x02, 0x4a
	.zero		1
	.zero		1


	//----- nvinfo : EIATTR_EXIT_INSTR_OFFSETS
	.align		4
        /*0310*/ 	.byte	0x04, 0x1c
        /*0312*/ 	.short	(.L_29 - .L_28)


	//   ....[0]....
.L_28:
        /*0314*/ 	.word	0x000022f0


	//   ....[1]....
        /*0318*/ 	.word	0x00003290


	//   ....[2]....
        /*031c*/ 	.word	0x000036f0


	//----- nvinfo : EIATTR_CRS_STACK_SIZE
	.align		4
.L_29:
        /*0320*/ 	.byte	0x04, 0x1e
        /*0322*/ 	.short	(.L_31 - .L_30)
.L_30:
        /*0324*/ 	.word	0x00000000


	//----- nvinfo : EIATTR_CBANK_PARAM_SIZE
	.align		4
.L_31:
        /*0328*/ 	.byte	0x03, 0x19
        /*032a*/ 	.short	0x0034


	//----- nvinfo : EIATTR_PARAM_CBANK
	.align		4
        /*032c*/ 	.byte	0x04, 0x0a
        /*032e*/ 	.short	(.L_33 - .L_32)
	.align		4
.L_32:
        /*0330*/ 	.word	index@(.nv.constant0.freq_resp)
        /*0334*/ 	.short	0x0380
        /*0336*/ 	.short	0x0034


	//----- nvinfo : EIATTR_SW_WAR
	.align		4
.L_33:
        /*0338*/ 	.byte	0x04, 0x36
        /*033a*/ 	.short	(.L_35 - .L_34)
.L_34:
        /*033c*/ 	.word	0x00000008
.L_35:


//--------------------- .nv.callgraph             --------------------------
	.section	.nv.callgraph,"",@"SHT_CUDA_CALLGRAPH"
	.align	4
	.sectionentsize	8
	.align		4
        /*0000*/ 	.word	0x00000000
	.align		4
        /*0004*/ 	.word	0xffffffff
	.align		4
        /*0008*/ 	.word	0x00000000
	.align		4
        /*000c*/ 	.word	0xfffffffe
	.align		4
        /*0010*/ 	.word	0x00000000
	.align		4
        /*0014*/ 	.word	0xfffffffd
	.align		4
        /*0018*/ 	.word	0x00000000
	.align		4
        /*001c*/ 	.word	0xfffffffc


//--------------------- .nv.constant4             --------------------------
	.section	.nv.constant4,"a",@progbits
	.align	8
	.align		8
.nv.constant4:
        /*0000*/ 	.dword	_ZN34_INTERNAL_f0ad7ac6_4_k_cu_6db0dd854cuda3std6ranges3__45__cpo4swapE
	.align		8
        /*0008*/ 	.dword	_ZN34_INTERNAL_f0ad7ac6_4_k_cu_6db0dd854cuda3std6ranges3__45__cpo9iter_moveE


//--------------------- .text.freq_resp           --------------------------
	.section	.text.freq_resp,"ax",@progbits
	.align	128
        .global         freq_resp
        .type           freq_resp,@function
        .size           freq_resp,(.L_x_143 - freq_resp)
        .other          freq_resp,@"STO_CUDA_ENTRY STV_DEFAULT"
freq_resp:
.text.freq_resp:
[----:B------:R-:W-:Y:S01]  /*0000*/  LDC R1, c[0x0][0x37c] ;  /* 0x0000df00ff017b82 */ /* 0x000fe20000000800 */
[----:B------:R-:W0:Y:S01]  /*0010*/  S2R R0, SR_TID.Y ;  /* 0x0000000000007919 */ /* 0x000e220000002200 */
[----:B------:R-:W1:Y:S06]  /*0020*/  LDCU UR4, c[0x0][0x360] ;  /* 0x00006c00ff0477ac */ /* 0x000e6c0008000800 */
[----:B------:R-:W2:Y:S01]  /*0030*/  LDC.64 R10, c[0x0][0x380] ;  /* 0x0000e000ff0a7b82 */ /* 0x000ea20000000a00 */
[----:B------:R-:W0:Y:S01]  /*0040*/  S2R R5, SR_TID.Z ;  /* 0x0000000000057919 */ /* 0x000e220000002300 */
[----:B------:R-:W0:Y:S01]  /*0050*/  LDCU UR5, c[0x0][0x364] ;  /* 0x00006c80ff0577ac */ /* 0x000e220008000800 */
[----:B------:R-:W1:Y:S01]  /*0060*/  S2R R3, SR_TID.X ;  /* 0x0000000000037919 */ /* 0x000e620000002100 */
[----:B------:R-:W3:Y:S01]  /*0070*/  LDCU.64 UR8, c[0x0][0x388] ;  /* 0x00007100ff0877ac */ /* 0x000ee20008000a00 */
[----:B------:R-:W4:Y:S01]  /*0080*/  LDCU.64 UR6, c[0x0][0x358] ;  /* 0x00006b00ff0677ac */ /* 0x000f220008000a00 */
[----:B0-----:R-:W-:-:S04]  /*0090*/  IMAD R0, R5, UR5, R0 ;  /* 0x0000000505007c24 */ /* 0x001fc8000f8e0200 */
[----:B-1----:R-:W-:Y:S01]  /*00a0*/  IMAD R0, R0, UR4, R3 ;  /* 0x0000000400007c24 */ /* 0x002fe2000f8e0203 */
[----:B------:R-:W0:Y:S03]  /*00b0*/  LDCU.64 UR4, c[0x0][0x3a0] ;  /* 0x00007400ff0477ac */ /* 0x000e260008000a00 */
[----:B------:R-:W-:-:S03]  /*00c0*/  IMAD.WIDE.U32 R2, R0, 0x4, RZ ;  /* 0x0000000400027825 */ /* 0x000fc600078e00ff */
[----:B------:R-:W-:-:S04]  /*00d0*/  LOP3.LUT R14, R2, 0x7c, RZ, 0xc0, !PT ;  /* 0x0000007c020e7812 */ /* 0x000fc800078ec0ff */
[----:B---3--:R-:W-:-:S05]  /*00e0*/  IADD3 R8, P0, PT, R14, UR8, RZ ;  /* 0x000000080e087c10 */ /* 0x008fca000ff1e0ff */
[----:B------:R-:W-:Y:S01]  /*00f0*/  IMAD.X R9, RZ, RZ, UR9, P0 ;  /* 0x00000009ff097e24 */ /* 0x000fe200080e06ff */
[----:B------:R-:W1:Y:S04]  /*0100*/  LDCU.64 UR8, c[0x0][0x390] ;  /* 0x00007200ff0877ac */ /* 0x000e680008000a00 */
[----:B----4-:R-:W2:Y:S01]  /*0110*/  LDG.E.CONSTANT R8, desc[UR6][R8.64] ;  /* 0x0000000608087981 */ /* 0x010ea2000c1e9900 */
[----:B-1----:R-:W-:-:S05]  /*0120*/  IADD3 R14, P0, PT, R14, UR8, RZ ;  /* 0x000000080e0e7c10 */ /* 0x002fca000ff1e0ff */
[----:B------:R-:W-:Y:S01]  /*0130*/  IMAD.X R15, RZ, RZ, UR9, P0 ;  /* 0x00000009ff0f7e24 */ /* 0x000fe200080e06ff */
[----:B0-----:R-:W-:-:S04]  /*0140*/  IADD3 R12, P0, PT, R2, UR4, RZ ;  /* 0x00000004020c7c10 */ /* 0x001fc8000ff1e0ff */
[----:B------:R-:W3:Y:S01]  /*0150*/  LDG.E.CONSTANT R7, desc[UR6][R14.64] ;  /* 0x000000060e077981 */ /* 0x000ee2000c1e9900 */
[----:B------:R-:W-:-:S05]  /*0160*/  IADD3.X R13, PT, PT, R3, UR5, RZ, P0, !PT ;  /* 0x00000005030d7c10 */ /* 0x000fca00087fe4ff */
[----:B------:R-:W4:Y:S01]  /*0170*/  LDG.E.CONSTANT R12, desc[UR6][R12.64] ;  /* 0x000000060c0c7981 */ /* 0x000f22000c1e9900 */
[----:B--2---:R-:W-:-:S05]  /*0180*/  IMAD.WIDE.U32 R4, R8, 0x4, R10 ;  /* 0x0000000408047825 */ /* 0x004fca00078e000a */
[----:B------:R0:W5:Y:S01]  /*0190*/  LDG.E.CONSTANT R2, desc[UR6][R4.64] ;  /* 0x0000000604027981 */ /* 0x000162000c1e9900 */
[----:B------:R-:W-:Y:S01]  /*01a0*/  VIADD R16, R8, 0x1 ;  /* 0x0000000108107836 */ /* 0x000fe20000000000 */
[----:B------:R-:W-:-:S05]  /*01b0*/  LOP3.LUT R9, R0, 0x1f, RZ, 0xc0, !PT ;  /* 0x0000001f00097812 */ /* 0x000fca00078ec0ff */
[----:B------:R-:W-:Y:S01]  /*01c0*/  IMAD.IADD R6, R9, 0x1, -R8 ;  /* 0x0000000109067824 */ /* 0x000fe200078e0a08 */
[----:B---3--:R-:W-:-:S04]  /*01d0*/  ISETP.GE.U32.AND P0, PT, R16, R7, PT ;  /* 0x000000071000720c */ /* 0x008fc80003f06070 */
[----:B------:R-:W-:Y:S01]  /*01e0*/  I2FP.F32.U32 R3, R6 ;  /* 0x0000000600037245 */ /* 0x000fe20000201000 */
[----:B------:R-:W-:Y:S04]  /*01f0*/  BSSY.RECONVERGENT B0, `(.L_x_0) ;  /* 0x00000ad000007945 */ /* 0x000fe80003800200 */
[----:B----4-:R-:W-:Y:S01]  /*0200*/  FMUL R0, R12, R3 ;  /* 0x000000030c007220 */ /* 0x010fe20000400000 */
[----:B------:R-:W-:-:S03]  /*0210*/  IMAD.MOV.U32 R3, RZ, RZ, RZ ;  /* 0x000000ffff037224 */ /* 0x000fc600078e00ff */
[----:B0-----:R-:W-:Y:S05]  /*0220*/  @P0 BRA `(.L_x_1) ;  /* 0x0000000800a40947 */ /* 0x001fea0003800000 */
[----:B------:R-:W-:Y:S01]  /*0230*/  IMAD.IADD R3, R8, 0x1, -R7 ;  /* 0x0000000108037824 */ /* 0x000fe200078e0a07 */
[C---:B------:R-:W-:Y:S01]  /*0240*/  FSETP.NAN.AND P0, PT, |R0|.reuse, |R0|, PT ;  /* 0x400000000000720b */ /* 0x040fe20003f08200 */
[----:B------:R-:W-:Y:S01]  /*0250*/  BSSY.RECONVERGENT B1, `(.L_x_2) ;  /* 0x000002a000017945 */ /* 0x000fe20003800200 */
[--C-:B------:R-:W-:Y:S01]  /*0260*/  LOP3.LUT R13, RZ, 0x80000000, R0.reuse, 0xb8, !PT ;  /* 0x80000000ff0d7812 */ /* 0x100fe200078eb800 */
[----:B------:R-:W-:Y:S01]  /*0270*/  IMAD.MOV.U32 R14, RZ, RZ, R0 ;  /* 0x000000ffff0e7224 */ /* 0x000fe200078e0000 */
[----:B------:R-:W-:Y:S01]  /*0280*/  LOP3.LUT R3, R3, 0x1, RZ, 0xc0, !PT ;  /* 0x0000000103037812 */ /* 0x000fe200078ec0ff */
[----:B------:R-:W-:Y:S01]  /*0290*/  IMAD.MOV.U32 R5, RZ, RZ, RZ ;  /* 0x000000ffff057224 */ /* 0x000fe200078e00ff */
[----:B------:R-:W-:Y:S02]  /*02a0*/  FSEL R12, R0, R13, !P0 ;  /* 0x0000000d000c7208 */ /* 0x000fe40004000000 */
[----:B------:R-:W-:Y:S01]  /*02b0*/  ISETP.NE.U32.AND P1, PT, R3, 0x1, PT ;  /* 0x000000010300780c */ /* 0x000fe20003f25070 */
[----:B------:R-:W-:-:S12]  /*02c0*/  IMAD.MOV.U32 R3, RZ, RZ, RZ ;  /* 0x000000ffff037224 */ /* 0x000fd800078e00ff */
[----:B------:R-:W-:Y:S05]  /*02d0*/  @!P1 BRA `(.L_x_3) ;  /* 0x0000000000849947 */ /* 0x000fea0003800000 */
[----:B------:R-:W-:-:S06]  /*02e0*/  IMAD.WIDE.U32 R16, R16, 0x4, R10 ;  /* 0x0000000410107825 */ /* 0x000fcc00078e000a */
[----:B------:R-:W2:Y:S01]  /*02f0*/  LDG.E.CONSTANT R17, desc[UR6][R16.64] ;  /* 0x0000000610117981 */ /* 0x000ea2000c1e9900 */
[-C--:B------:R-:W-:Y:S01]  /*0300*/  FMUL R14, RZ, R0.reuse ;  /* 0x00000000ff0e7220 */ /* 0x080fe20000400000 */
[----:B------:R-:W-:Y:S01]  /*0310*/  FMUL R13, R0, R0 ;  /* 0x00000000000d7220 */ /* 0x000fe20000400000 */
[----:B------:R-:W-:Y:S02]  /*0320*/  BSSY.RECONVERGENT B2, `(.L_x_4) ;  /* 0x000001b000027945 */ /* 0x000fe40003800200 */
[----:B------:R-:W-:Y:S01]  /*0330*/  FADD R14, R14, R14 ;  /* 0x0000000e0e0e7221 */ /* 0x000fe20000000000 */
[----:B------:R-:W-:-:S04]  /*0340*/  FADD R5, RZ, -R13 ;  /* 0x8000000dff057221 */ /* 0x000fc80000000000 */
[----:B------:R-:W-:-:S04]  /*0350*/  FSETP.NAN.AND P0, PT, |R14|, |R14|, PT ;  /* 0x4000000e0e00720b */ /* 0x000fc80003f08200 */
[----:B------:R-:W-:Y:S01]  /*0360*/  FSETP.NUM.OR P0, PT, |R5|, |R5|, !P0 ;  /* 0x400000050500720b */ /* 0x000fe20004707600 */
[-C--:B--2--5:R-:W-:Y:S01]  /*0370*/  FFMA R2, RZ, R17.reuse, R2 ;  /* 0x00000011ff027223 */ /* 0x0a4fe20000000002 */
[----:B------:R-:W-:-:S11]  /*0380*/  FFMA R3, R0, R17, RZ ;  /* 0x0000001100037223 */ /* 0x000fd600000000ff */
[----:B------:R-:W-:Y:S05]  /*0390*/  @P0 BRA `(.L_x_5) ;  /* 0x00000000004c0947 */ /* 0x000fea0003800000 */
[----:B------:R-:W-:Y:S01]  /*03a0*/  FSETP.NEU.AND P0, PT, |R0|, +INF , PT ;  /* 0x7f8000000000780b */ /* 0x000fe20003f0d200 */
[----:B------:R-:W-:-:S05]  /*03b0*/  IMAD.MOV.U32 R17, RZ, RZ, 0x3f800000 ;  /* 0x3f800000ff117424 */ /* 0x000fca00078e00ff */
[----:B------:R-:W-:-:S04]  /*03c0*/  LOP3.LUT R17, R17, 0x80000000, R0, 0xb8, !PT ;  /* 0x8000000011117812 */ /* 0x000fc800078eb800 */
[----:B------:R-:W-:-:S04]  /*03d0*/  FSEL R15, R0, R17, P0 ;  /* 0x00000011000f7208 */ /* 0x000fc80000000000 */
[----:B------:R-:W-:Y:S02]  /*03e0*/  @!P0 FSETP.NAN.AND P1, PT, |R15|, |R15|, PT ;  /* 0x4000000f0f00820b */ /* 0x000fe40003f28200 */
[----:B------:R-:W-:-:S04]  /*03f0*/  @!P0 LOP3.LUT R4, RZ, 0x80000000, R15, 0xb8, !PT ;  /* 0x80000000ff048812 */ /* 0x000fc800078eb80f */
[----:B------:R-:W-:Y:S01]  /*0400*/  @!P0 FSEL R4, R15, R4, !P1 ;  /* 0x000000040f048208 */ /* 0x000fe20004800000 */
[----:B------:R-:W-:Y:S06]  /*0410*/  @!P0 BRA `(.L_x_6) ;  /* 0x0000000000188947 */ /* 0x000fec0003800000 */
[----:B------:R-:W-:-:S13]  /*0420*/  FSETP.NEU.AND P0, PT, R13, +INF , PT ;  /* 0x7f8000000d00780b */ /* 0x000fda0003f0d000 */
[----:B------:R-:W-:Y:S05]  /*0430*/  @P0 BRA `(.L_x_5) ;  /* 0x0000000000240947 */ /* 0x000fea0003800000 */
[----:B------:R-:W-:Y:S01]  /*0440*/  FSETP.NAN.AND P0, PT, |R15|, |R15|, PT ;  /* 0x4000000f0f00720b */ /* 0x000fe20003f08200 */
[----:B------:R-:W-:Y:S01]  /*0450*/  IMAD.MOV.U32 R17, RZ, RZ, R12 ;  /* 0x000000ffff117224 */ /* 0x000fe200078e000c */
[----:B------:R-:W-:-:S04]  /*0460*/  LOP3.LUT R4, RZ, 0x80000000, R15, 0xb8, !PT ;  /* 0x80000000ff047812 */ /* 0x000fc800078eb80f */
[----:B------:R-:W-:-:S07]  /*0470*/  FSEL R4, R15, R4, !P0 ;  /* 0x000000040f047208 */ /* 0x000fce0004000000 */
.L_x_6:
[-C--:B------:R-:W-:Y:S01]  /*0480*/  FMUL R5, RZ, R17.reuse ;  /* 0x00000011ff057220 */ /* 0x080fe20000400000 */
[----:B------:R-:W-:-:S03]  /*0490*/  FFMA R13, -R4, R17, RZ ;  /* 0x00000011040d7223 */ /* 0x000fc600000001ff */
[----:B------:R-:W-:Y:S01]  /*04a0*/  FFMA R4, RZ, R4, R5 ;  /* 0x00000004ff047223 */ /* 0x000fe20000000005 */
[----:B------:R-:W-:-:S03]  /*04b0*/  FMUL R5, R13, +INF ;  /* 0x7f8000000d057820 */ /* 0x000fc60000400000 */
[----:B------:R-:W-:-:S07]  /*04c0*/  FMUL R14, R4, +INF ;  /* 0x7f800000040e7820 */ /* 0x000fce0000400000 */
.L_x_5:
[----:B------:R-:W-:Y:S05]  /*04d0*/  BSYNC.RECONVERGENT B2 ;  /* 0x0000000000027941 */ /* 0x000fea0003800200 */
.L_x_4:
[----:B------:R-:W-:-:S07]  /*04e0*/  VIADD R16, R8, 0x2 ;  /* 0x0000000208107836 */ /* 0x000fce0000000000 */
.L_x_3:
[----:B------:R-:W-:Y:S05]  /*04f0*/  BSYNC.RECONVERGENT B1 ;  /* 0x0000000000017941 */ /* 0x000fea0003800200 */
.L_x_2:
[----:B------:R-:W-:-:S05]  /*0500*/  VIADD R13, R7, 0xfffffffe ;  /* 0xfffffffe070d7836 */ /* 0x000fca0000000000 */
[----:B------:R-:W-:-:S13]  /*0510*/  ISETP.NE.AND P0, PT, R13, R8, PT ;  /* 0x000000080d00720c */ /* 0x000fda0003f05270 */
[----:B------:R-:W-:Y:S05]  /*0520*/  @!P0 BRA `(.L_x_1) ;  /* 0x0000000400e48947 */ /* 0x000fea0003800000 */
[----:B------:R-:W-:-:S04]  /*0530*/  IMAD.WIDE.U32 R10, R16, 0x4, R10 ;  /* 0x00000004100a7825 */ /* 0x000fc800078e000a */
[----:B------:R-:W-:Y:S01]  /*0540*/  IMAD.IADD R13, R16, 0x1, -R7 ;  /* 0x00000001100d7824 */ /* 0x000fe200078e0a07 */
[----:B------:R-:W-:-:S05]  /*0550*/  IADD3 R10, P0, PT, R10, 0x4, RZ ;  /* 0x000000040a0a7810 */ /* 0x000fca0007f1e0ff */
[----:B------:R-:W-:-:S08]  /*0560*/  IMAD.X R11, RZ, RZ, R11, P0 ;  /* 0x000000ffff0b7224 */ /* 0x000fd000000e060b */
.L_x_19:
[----:B------:R-:W2:Y:S01]  /*0570*/  LDG.E.CONSTANT R18, desc[UR6][R10.64+-0x4] ;  /* 0xfffffc060a127981 */ /* 0x000ea2000c1e9900 */
[CC--:B------:R-:W-:Y:S01]  /*0580*/  FMUL R4, R0.reuse, R5.reuse ;  /* 0x0000000500047220 */ /* 0x0c0fe20000400000 */
[-C--:B------:R-:W-:Y:S01]  /*0590*/  FMUL R20, R0, R14.reuse ;  /* 0x0000000e00147220 */ /* 0x080fe20000400000 */
[----:B------:R-:W-:Y:S01]  /*05a0*/  VIADD R13, R13, 0x2 ;  /* 0x000000020d0d7836 */ /* 0x000fe20000000000 */
[----:B------:R-:W-:Y:S01]  /*05b0*/  BSSY.RECONVERGENT B1, `(.L_x_7) ;  /* 0x0000035000017945 */ /* 0x000fe20003800200 */
[----:B------:R-:W-:Y:S01]  /*05c0*/  FFMA R17, RZ, R14, R4 ;  /* 0x0000000eff117223 */ /* 0x000fe20000000004 */
[----:B------:R-:W-:Y:S02]  /*05d0*/  FFMA R16, RZ, R5, -R20 ;  /* 0x00000005ff107223 */ /* 0x000fe40000000814 */
[----:B------:R-:W-:Y:S02]  /*05e0*/  ISETP.NE.AND P1, PT, R13, RZ, PT ;  /* 0x000000ff0d00720c */ /* 0x000fe40003f25270 */
[----:B------:R-:W-:-:S04]  /*05f0*/  FSETP.NAN.AND P0, PT, |R17|, |R17|, PT ;  /* 0x400000111100720b */ /* 0x000fc80003f08200 */
[----:B------:R-:W-:Y:S01]  /*0600*/  FSETP.NUM.OR P0, PT, |R16|, |R16|, !P0 ;  /* 0x400000101000720b */ /* 0x000fe20004707600 */
[-C--:B--2--5:R-:W-:Y:S01]  /*0610*/  FFMA R15, R5, R18.reuse, R2 ;  /* 0x00000012050f7223 */ /* 0x0a4fe20000000002 */
[----:B------:R-:W-:-:S11]  /*0620*/  FFMA R18, R14, R18, R3 ;  /* 0x000000120e127223 */ /* 0x000fd60000000003 */
[----:B------:R-:W-:Y:S05]  /*0630*/  @P0 BRA `(.L_x_8) ;  /* 0x0000000000b00947 */ /* 0x000fea0003800000 */
[----:B------:R-:W-:Y:S01]  /*0640*/  FSETP.NEU.AND P0, PT, |R5|, +INF , PT ;  /* 0x7f8000000500780b */ /* 0x000fe20003f0d200 */
[----:B------:R-:W-:Y:S01]  /*0650*/  BSSY.RECONVERGENT B2, `(.L_x_9) ;  /* 0x000000e000027945 */ /* 0x000fe20003800200 */
[----:B------:R-:W-:Y:S02]  /*0660*/  IMAD.MOV.U32 R22, RZ, RZ, 0x3f800000 ;  /* 0x3f800000ff167424 */ /* 0x000fe400078e00ff */
[----:B------:R-:W-:-:S09]  /*0670*/  IMAD.MOV.U32 R2, RZ, RZ, 0x3f800000 ;  /* 0x3f800000ff027424 */ /* 0x000fd200078e00ff */
[----:B------:R-:W-:Y:S05]  /*0680*/  @!P0 BRA `(.L_x_10) ;  /* 0x0000000000148947 */ /* 0x000fea0003800000 */
[----:B------:R-:W-:Y:S01]  /*0690*/  FSETP.NEU.AND P2, PT, |R14|, +INF , PT ;  /* 0x7f8000000e00780b */ /* 0x000fe20003f4d200 */
[----:B------:R-:W-:Y:S01]  /*06a0*/  IMAD.MOV.U32 R3, RZ, RZ, R0 ;  /* 0x000000ffff037224 */ /* 0x000fe200078e0000 */
[----:B------:R-:W-:-:S11]  /*06b0*/  PLOP3.LUT P0, PT, PT, PT, PT, 0x80, 0x8 ;  /* 0x000000000008781c */ /* 0x000fd60003f0f070 */
[----:B------:R-:W-:Y:S05]  /*06c0*/  @P2 BRA `(.L_x_11) ;  /* 0x0000000000182947 */ /* 0x000fea0003800000 */
[----:B------:R-:W-:-:S07]  /*06d0*/  IMAD.MOV.U32 R2, RZ, RZ, RZ ;  /* 0x000000ffff027224 */ /* 0x000fce00078e00ff */
.L_x_10:
[----:B------:R-:W-:Y:S02]  /*06e0*/  FSET.BF.EQ.AND R3, |R14|, +INF , PT ;  /* 0x7f8000000e03780a */ /* 0x000fe40003802200 */
[----:B------:R-:W-:Y:S02]  /*06f0*/  PLOP3.LUT P0, PT, PT, PT, PT, 0x8, 0x80 ;  /* 0x000000000080781c */ /* 0x000fe40003f0e170 */
[----:B------:R-:W-:Y:S01]  /*0700*/  LOP3.LUT R14, R3, 0x80000000, R14, 0xb8, !PT ;  /* 0x80000000030e7812 */ /* 0x000fe200078eb80e */
[----:B------:R-:W-:Y:S01]  /*0710*/  IMAD.MOV.U32 R3, RZ, RZ, R12 ;  /* 0x000000ffff037224 */ /* 0x000fe200078e000c */
[----:B------:R-:W-:-:S09]  /*0720*/  LOP3.LUT R5, R2, 0x80000000, R5, 0xb8, !PT ;  /* 0x8000000002057812 */ /* 0x000fd200078eb805 */
.L_x_11:
[----:B------:R-:W-:Y:S05]  /*0730*/  BSYNC.RECONVERGENT B2 ;  /* 0x0000000000027941 */ /* 0x000fea0003800200 */
.L_x_9:
[----:B------:R-:W-:-:S13]  /*0740*/  FSETP.NEU.AND P2, PT, |R3|, +INF , PT ;  /* 0x7f8000000300780b */ /* 0x000fda0003f4d200 */
[C---:B------:R-:W-:Y:S02]  /*0750*/  @!P2 FSETP.NAN.AND P3, PT, |R5|.reuse, |R5|, PT ;  /* 0x400000050500a20b */ /* 0x040fe40003f68200 */
[----:B------:R-:W-:Y:S02]  /*0760*/  @!P2 FSETP.NAN.AND P4, PT, |R14|, |R14|, PT ;  /* 0x4000000e0e00a20b */ /* 0x000fe40003f88200 */
[----:B------:R-:W-:Y:S02]  /*0770*/  @!P2 LOP3.LUT R2, RZ, 0x80000000, R5, 0xb8, !PT ;  /* 0x80000000ff02a812 */ /* 0x000fe400078eb805 */
[----:B------:R-:W-:Y:S02]  /*0780*/  @!P2 LOP3.LUT R19, RZ, 0x80000000, R14, 0xb8, !PT ;  /* 0x80000000ff13a812 */ /* 0x000fe400078eb80e */
[----:B------:R-:W-:Y:S02]  /*0790*/  @!P2 LOP3.LUT R3, R22, 0x80000000, R3, 0xb8, !PT ;  /* 0x800000001603a812 */ /* 0x000fe400078eb803 */
[----:B------:R-:W-:-:S02]  /*07a0*/  @!P2 FSEL R5, R5, R2, !P3 ;  /* 0x000000020505a208 */ /* 0x000fc40005800000 */
[----:B------:R-:W-:Y:S01]  /*07b0*/  @!P2 FSEL R14, R14, R19, !P4 ;  /* 0x000000130e0ea208 */ /* 0x000fe20006000000 */
[----:B------:R-:W-:Y:S06]  /*07c0*/  @!P2 BRA `(.L_x_12) ;  /* 0x000000000034a947 */ /* 0x000fec0003800000 */
[----:B------:R-:W-:Y:S05]  /*07d0*/  @!P0 BRA `(.L_x_12) ;  /* 0x0000000000308947 */ /* 0x000fea0003800000 */
[----:B------:R-:W-:Y:S02]  /*07e0*/  FSETP.NEU.AND P0, PT, |R4|, +INF , PT ;  /* 0x7f8000000400780b */ /* 0x000fe40003f0d200 */
[----:B------:R-:W-:-:S13]  /*07f0*/  FSETP.NEU.AND P2, PT, |R20|, +INF , PT ;  /* 0x7f8000001400780b */ /* 0x000fda0003f4d200 */
[----:B------:R-:W-:Y:S05]  /*0800*/  @P0 BRA P2, `(.L_x_8) ;  /* 0x00000000003c0947 */ /* 0x000fea0001000000 */
[----:B------:R-:W-:Y:S02]  /*0810*/  FSETP.NAN.AND P2, PT, |R5|, |R5|, PT ;  /* 0x400000050500720b */ /* 0x000fe40003f48200 */
[----:B------:R-:W-:Y:S02]  /*0820*/  FSETP.NAN.AND P3, PT, |R14|, |R14|, PT ;  /* 0x4000000e0e00720b */ /* 0x000fe40003f68200 */
[----:B------:R-:W-:Y:S02]  /*0830*/  FSETP.NAN.AND P0, PT, |R3|, |R3|, PT ;  /* 0x400000030300720b */ /* 0x000fe40003f08200 */
[----:B------:R-:W-:Y:S02]  /*0840*/  LOP3.LUT R4, RZ, 0x80000000, R5, 0xb8, !PT ;  /* 0x80000000ff047812 */ /* 0x000fe400078eb805 */
[----:B------:R-:W-:Y:S02]  /*0850*/  LOP3.LUT R17, RZ, 0x80000000, R14, 0xb8, !PT ;  /* 0x80000000ff117812 */ /* 0x000fe400078eb80e */
[----:B------:R-:W-:-:S02]  /*0860*/  LOP3.LUT R2, RZ, 0x80000000, R3, 0xb8, !PT ;  /* 0x80000000ff027812 */ /* 0x000fc400078eb803 */
[----:B------:R-:W-:Y:S02]  /*0870*/  FSEL R5, R5, R4, !P2 ;  /* 0x0000000405057208 */ /* 0x000fe40005000000 */
[----:B------:R-:W-:Y:S02]  /*0880*/  FSEL R14, R14, R17, !P3 ;  /* 0x000000110e0e7208 */ /* 0x000fe40005800000 */
[----:B------:R-:W-:-:S07]  /*0890*/  FSEL R3, R3, R2, !P0 ;  /* 0x0000000203037208 */ /* 0x000fce0004000000 */
.L_x_12:
[C---:B------:R-:W-:Y:S01]  /*08a0*/  FMUL R2, R3.reuse, R14 ;  /* 0x0000000e03027220 */ /* 0x040fe20000400000 */
[----:B------:R-:W-:-:S03]  /*08b0*/  FMUL R3, R3, R5 ;  /* 0x0000000503037220 */ /* 0x000fc60000400000 */
[----:B------:R-:W-:Y:S01]  /*08c0*/  FFMA R2, RZ, R5, -R2 ;  /* 0x00000005ff027223 */ /* 0x000fe20000000802 */
[----:B------:R-:W-:-:S03]  /*08d0*/  FFMA R3, RZ, R14, R3 ;  /* 0x0000000eff037223 */ /* 0x000fc60000000003 */
[----:B------:R-:W-:Y:S01]  /*08e0*/  FMUL R16, R2, +INF ;  /* 0x7f80000002107820 */ /* 0x000fe20000400000 */
[----:B------:R-:W-:-:S07]  /*08f0*/  FMUL R17, R3, +INF ;  /* 0x7f80000003117820 */ /* 0x000fce0000400000 */
.L_x_8:
[----:B------:R-:W-:Y:S05]  /*0900*/  BSYNC.RECONVERGENT B1 ;  /* 0x0000000000017941 */ /* 0x000fea0003800200 */
.L_x_7:
[----:B------:R-:W2:Y:S01]  /*0910*/  LDG.E.CONSTANT R3, desc[UR6][R10.64] ;  /* 0x000000060a037981 */ /* 0x000ea2000c1e9900 */
[CC--:B------:R-:W-:Y:S01]  /*0920*/  FMUL R4, R0.reuse, R16.reuse ;  /* 0x0000001000047220 */ /* 0x0c0fe20000400000 */
[-C--:B------:R-:W-:Y:S01]  /*0930*/  FMUL R21, R0, R17.reuse ;  /* 0x0000001100157220 */ /* 0x080fe20000400000 */
[----:B------:R-:W-:Y:S02]  /*0940*/  BSSY.RECONVERGENT B1, `(.L_x_13) ;  /* 0x0000034000017945 */ /* 0x000fe40003800200 */
[----:B------:R-:W-:Y:S01]  /*0950*/  FFMA R14, RZ, R17, R4 ;  /* 0x00000011ff0e7223 */ /* 0x000fe20000000004 */
[----:B------:R-:W-:-:S04]  /*0960*/  FFMA R5, RZ, R16, -R21 ;  /* 0x00000010ff057223 */ /* 0x000fc80000000815 */
[----:B------:R-:W-:-:S04]  /*0970*/  FSETP.NAN.AND P0, PT, |R14|, |R14|, PT ;  /* 0x4000000e0e00720b */ /* 0x000fc80003f08200 */
[----:B------:R-:W-:Y:S01]  /*0980*/  FSETP.NUM.OR P0, PT, |R5|, |R5|, !P0 ;  /* 0x400000050500720b */ /* 0x000fe20004707600 */
[-C--:B--2---:R-:W-:Y:S01]  /*0990*/  FFMA R2, R16, R3.reuse, R15 ;  /* 0x0000000310027223 */ /* 0x084fe2000000000f */
        /* <DEDUP_REMOVED lines=12> */
.L_x_16:
[----:B------:R-:W-:Y:S02]  /*0a60*/  FSET.BF.EQ.AND R18, |R17|, +INF , PT ;  /* 0x7f8000001112780a */ /* 0x000fe40003802200 */
[----:B------:R-:W-:Y:S01]  /*0a70*/  LOP3.LUT R16, R15, 0x80000000, R16, 0xb8, !PT ;  /* 0x800000000f107812 */ /* 0x000fe200078eb810 */
[----:B------:R-:W-:Y:S01]  /*0a80*/  IMAD.MOV.U32 R15, RZ, RZ, R12 ;  /* 0x000000ffff0f7224 */ /* 0x000fe200078e000c */
[----:B------:R-:W-:Y:S02]  /*0a90*/  PLOP3.LUT P0, PT, PT, PT, PT, 0x8, 0x80 ;  /* 0x000000000080781c */ /* 0x000fe40003f0e170 */
[----:B------:R-:W-:-:S11]  /*0aa0*/  LOP3.LUT R17, R18, 0x80000000, R17, 0xb8, !PT ;  /* 0x8000000012117812 */ /* 0x000fd600078eb811 */
.L_x_17:
[----:B------:R-:W-:Y:S05]  /*0ab0*/  BSYNC.RECONVERGENT B2 ;  /* 0x0000000000027941 */ /* 0x000fea0003800200 */
.L_x_15:
[----:B------:R-:W-:-:S13]  /*0ac0*/  FSETP.NEU.AND P2, PT, |R15|, +INF , PT ;  /* 0x7f8000000f00780b */ /* 0x000fda0003f4d200 */
[----:B------:R-:W-:Y:S02]  /*0ad0*/  @!P2 FSETP.NAN.AND P3, PT, |R16|, |R16|, PT ;  /* 0x400000101000a20b */ /* 0x000fe40003f68200 */
        /* <DEDUP_REMOVED lines=20> */
.L_x_18:
[C---:B------:R-:W-:Y:S01]  /*0c20*/  FMUL R4, R15.reuse, R17 ;  /* 0x000000110f047220 */ /* 0x040fe20000400000 */
[----:B------:R-:W-:-:S03]  /*0c30*/  FMUL R14, R15, R16 ;  /* 0x000000100f0e7220 */ /* 0x000fc60000400000 */
[----:B------:R-:W-:Y:S01]  /*0c40*/  FFMA R4, RZ, R16, -R4 ;  /* 0x00000010ff047223 */ /* 0x000fe20000000804 */
[----:B------:R-:W-:-:S03]  /*0c50*/  FFMA R14, RZ, R17, R14 ;  /* 0x00000011ff0e7223 */ /* 0x000fc6000000000e */
[----:B------:R-:W-:Y:S01]  /*0c60*/  FMUL R5, R4, +INF ;  /* 0x7f80000004057820 */ /* 0x000fe20000400000 */
[----:B------:R-:W-:-:S07]  /*0c70*/  FMUL R14, R14, +INF ;  /* 0x7f8000000e0e7820 */ /* 0x000fce0000400000 */
.L_x_14:
[----:B------:R-:W-:Y:S05]  /*0c80*/  BSYNC.RECONVERGENT B1 ;  /* 0x0000000000017941 */ /* 0x000fea0003800200 */
.L_x_13:
[----:B------:R-:W-:-:S05]  /*0c90*/  IADD3 R10, P0, PT, R10, 0x8, RZ ;  /* 0x000000080a0a7810 */ /* 0x000fca0007f1e0ff */
[----:B------:R-:W-:Y:S01]  /*0ca0*/  IMAD.X R11, RZ, RZ, R11, P0 ;  /* 0x000000ffff0b7224 */ /* 0x000fe200000e060b */
[----:B------:R-:W-:Y:S07]  /*0cb0*/  @P1 BRA `(.L_x_19) ;  /* 0xfffffff8002c1947 */ /* 0x000fee000383ffff */
.L_x_1:
[----:B------:R-:W-:Y:S05]  /*0cc0*/  BSYNC.RECONVERGENT B0 ;  /* 0x0000000000007941 */ /* 0x000fea0003800200 */
.L_x_0:
[----:B------:R-:W-:Y:S01]  /*0cd0*/  IMAD.IADD R5, R7, 0x1, -R8 ;  /* 0x0000000107057824 */ /* 0x000fe200078e0a08 */
[----:B------:R-:W-:Y:S04]  /*0ce0*/  BSSY B2, `(.L_x_20) ;  /* 0x000015d000027945 */ /* 0x000fe80003800000 */
[----:B------:R-:W-:-:S13]  /*0cf0*/  ISETP.GE.U32.AND P0, PT, R5, 0x2, PT ;  /* 0x000000020500780c */ /* 0x000fda0003f06070 */
[----:B------:R-:W-:Y:S05]  /*0d00*/  @!P0 BRA `(.L_x_21) ;  /* 0x0000001400688947 */ /* 0x000fea0003800000 */
[----:B------:R-:W-:Y:S01]  /*0d10*/  VIADD R0, R5, 0xfffffffe ;  /* 0xfffffffe05007836 */ /* 0x000fe20000000000 */
[----:B------:R-:W-:Y:S01]  /*0d20*/  LOP3.LUT R12, RZ, R8, RZ, 0x33, !PT ;  /* 0x00000008ff0c7212 */ /* 0x000fe200078e33ff */
[----:B------:R-:W-:Y:S01]  /*0d30*/  BSSY B1, `(.L_x_22) ;  /* 0x000010f000017945 */ /* 0x000fe20003800000 */
[----:B------:R-:W-:Y:S02]  /*0d40*/  IMAD.MOV.U32 R15, RZ, RZ, 0x1 ;  /* 0x00000001ff0f7424 */ /* 0x000fe400078e00ff */
[----:B------:R-:W-:Y:S01]  /*0d50*/  ISETP.GE.U32.AND P0, PT, R0, 0x3, PT ;  /* 0x000000030000780c */ /* 0x000fe20003f06070 */
[----:B------:R-:W-:-:S05]  /*0d60*/  IMAD.IADD R0, R7, 0x1, R12 ;  /* 0x0000000107007824 */ /* 0x000fca00078e020c */
[----:B------:R-:W-:-:S07]  /*0d70*/  LOP3.LUT R4, R0, 0x3, RZ, 0xc0, !PT ;  /* 0x0000000300047812 */ /* 0x000fce00078ec0ff */
[----:B------:R-:W-:Y:S05]  /*0d80*/  @!P0 BRA `(.L_x_23) ;  /* 0x0000001000248947 */ /* 0x000fea0003800000 */
[----:B------:R-:W-:Y:S01]  /*0d90*/  LOP3.LUT R0, R0, 0xfffffffc, RZ, 0xc0, !PT ;  /* 0xfffffffc00007812 */ /* 0x000fe200078ec0ff */
[----:B------:R-:W-:Y:S01]  /*0da0*/  BSSY B0, `(.L_x_24) ;  /* 0x0000106000007945 */ /* 0x000fe20003800000 */
[----:B------:R-:W-:Y:S02]  /*0db0*/  IMAD.IADD R12, R9, 0x1, R12 ;  /* 0x00000001090c7824 */ /* 0x000fe400078e020c */
[----:B------:R-:W-:Y:S02]  /*0dc0*/  IMAD.MOV.U32 R15, RZ, RZ, 0x3 ;  /* 0x00000003ff0f7424 */ /* 0x000fe400078e00ff */
[----:B------:R-:W-:-:S07]  /*0dd0*/  IMAD.MOV R14, RZ, RZ, -R0 ;  /* 0x000000ffff0e7224 */ /* 0x000fce00078e0a00 */
.L_x_49:
[C---:B------:R-:W-:Y:S01]  /*0de0*/  VIADD R11, R15.reuse, 0xfffffffd ;  /* 0xfffffffd0f0b7836 */ /* 0x040fe20000000000 */
[----:B------:R-:W-:Y:S01]  /*0df0*/  BSSY B3, `(.L_x_25) ;  /* 0x0000042000037945 */ /* 0x000fe20003800000 */
[----:B------:R-:W-:Y:S02]  /*0e00*/  VIADD R14, R14, 0x4 ;  /* 0x000000040e0e7836 */ /* 0x000fe40000000000 */
[----:B------:R-:W-:Y:S01]  /*0e10*/  VIADD R17, R15, 0xfffffffe ;  /* 0xfffffffe0f117836 */ /* 0x000fe20000000000 */
[----:B------:R-:W-:Y:S01]  /*0e20*/  ISETP.GE.U32.AND P0, PT, R6, R11, PT ;  /* 0x0000000b0600720c */ /* 0x000fe20003f06070 */
[----:B------:R-:W-:Y:S01]  /*0e30*/  VIADD R16, R12, 0xfffffffe ;  /* 0xfffffffe0c107836 */ /* 0x000fe20000000000 */
[----:B------:R-:W-:Y:S02]  /*0e40*/  ISETP.NE.AND P1, PT, R14, RZ, PT ;  /* 0x000000ff0e00720c */ /* 0x000fe40003f25270 */
[----:B------:R-:W-:-:S13]  /*0e50*/  ISETP.GE.U32.OR P0, PT, R6, R5, !P0 ;  /* 0x000000050600720c */ /* 0x000fda0004706470 */
[----:B------:R-:W-:Y:S05]  /*0e60*/  @P0 BRA `(.L_x_26) ;  /* 0x0000000000e80947 */ /* 0x000fea0003800000 */
[----:B------:R-:W-:-:S04]  /*0e70*/  VOTE.ANY R0, PT, PT ;  /* 0x0000000000007806 */ /* 0x000fc800038e0100 */
[----:B------:R-:W-:-:S13]  /*0e80*/  ISETP.NE.AND P0, PT, R0, -0x1, PT ;  /* 0xffffffff0000780c */ /* 0x000fda0003f05270 */
[----:B------:R-:W-:Y:S05]  /*0e90*/  @P0 BRA `(.L_x_27) ;  /* 0x0000000000140947 */ /* 0x000fea0003800000 */
[----:B------:R-:W-:-:S03]  /*0ea0*/  UMOV UR4, 0xffffffff ;  /* 0xffffffff00047882 */ /* 0x000fc60000000000 */
[----:B------:R-:W-:Y:S05]  /*0eb0*/  BRA.DIV UR4, `(.L_x_28) ;  /* 0x0000002a04107947 */ /* 0x000fea000b800000 */
[----:B-----5:R0:W1:Y:S04]  /*0ec0*/  SHFL.UP PT, R10, R2, 0x1, RZ ;  /* 0x04200000020a7989 */ /* 0x02006800000e00ff */
[----:B------:R0:W2:Y:S01]  /*0ed0*/  SHFL.UP PT, R11, R3, 0x1, RZ ;  /* 0x04200000030b7989 */ /* 0x0000a200000e00ff */
[----:B------:R-:W-:Y:S05]  /*0ee0*/  BRA `(.L_x_29) ;  /* 0x0000000000bc7947 */ /* 0x000fea0003800000 */
.L_x_27:
[----:B------:R-:W0:Y:S01]  /*0ef0*/  S2R R10, SR_LANEID ;  /* 0x00000000000a7919 */ /* 0x000e220000000000 */
[----:B------:R-:W1:Y:S01]  /*0f00*/  BREV R11, R0 ;  /* 0x00000000000b7301 */ /* 0x000e620000000000 */
[----:B------:R-:W-:Y:S01]  /*0f10*/  IMAD.MOV.U32 R18, RZ, RZ, -0x1 ;  /* 0xffffffffff127424 */ /* 0x000fe200078e00ff */
[----:B------:R-:W-:Y:S02]  /*0f20*/  R2UR UR4, R0 ;  /* 0x00000000000472ca */ /* 0x000fe400000e0000 */
[----:B0-----:R-:W-:-:S04]  /*0f30*/  IADD3 R13, PT, PT, -R10, 0x1f, RZ ;  /* 0x0000001f0a0d7810 */ /* 0x001fc80007ffe1ff */
[----:B------:R-:W-:-:S04]  /*0f40*/  SHF.L.U32 R18, R18, R13, RZ ;  /* 0x0000000d12127219 */ /* 0x000fc800000006ff */
[----:B-1----:R-:W-:-:S04]  /*0f50*/  LOP3.LUT R18, R11, R18, RZ, 0xc0, !PT ;  /* 0x000000120b127212 */ /* 0x002fc800078ec0ff */
[----:B------:R-:W-:Y:S01]  /*0f60*/  PRMT R13, R18, 0x7710, RZ ;  /* 0x00007710120d7816 */ /* 0x000fe200000000ff */
[----:B------:R-:W-:Y:S08]  /*0f70*/  POPC R11, R18 ;  /* 0x00000012000b7309 */ /* 0x000ff00000000000 */
[----:B------:R-:W0:Y:S02]  /*0f80*/  POPC R13, R13 ;  /* 0x0000000d000d7309 */ /* 0x000e240000000000 */
[----:B0-----:R-:W-:-:S02]  /*0f90*/  ISETP.LT.U32.AND P0, PT, R13, 0x2, PT ;  /* 0x000000020d00780c */ /* 0x001fc40003f01070 */
[----:B------:R-:W-:-:S04]  /*0fa0*/  IADD3 R19, PT, PT, -R13, 0x2, RZ ;  /* 0x000000020d137810 */ /* 0x000fc80007ffe1ff */
[----:B------:R-:W-:-:S07]  /*0fb0*/  SEL R19, R19, 0x2, P0 ;  /* 0x0000000213137807 */ /* 0x000fce0000000000 */
[----:B------:R-:W-:-:S04]  /*0fc0*/  @P0 SHF.R.U32.HI R18, RZ, 0x10, R18 ;  /* 0x00000010ff120819 */ /* 0x000fc80000011612 */
[----:B------:R-:W-:-:S06]  /*0fd0*/  PRMT R20, R18, 0x7770, RZ ;  /* 0x0000777012147816 */ /* 0x000fcc00000000ff */
[----:B------:R-:W0:Y:S02]  /*0fe0*/  POPC R20, R20 ;  /* 0x0000001400147309 */ /* 0x000e240000000000 */
[----:B0-----:R-:W-:-:S13]  /*0ff0*/  ISETP.LT.U32.AND P2, PT, R20, R19, PT ;  /* 0x000000131400720c */ /* 0x001fda0003f41070 */
[----:B------:R-:W-:Y:S01]  /*1000*/  @P2 SHF.R.U32.HI R18, RZ, 0x8, R18 ;  /* 0x00000008ff122819 */ /* 0x000fe20000011612 */
[----:B------:R-:W-:-:S03]  /*1010*/  @P2 IMAD.IADD R19, R19, 0x1, -R20 ;  /* 0x0000000113132824 */ /* 0x000fc600078e0a14 */
[----:B------:R-:W-:-:S04]  /*1020*/  SGXT.U32 R21, R18, 0x4 ;  /* 0x000000041215781a */ /* 0x000fc80000000000 */
[----:B------:R-:W0:Y:S02]  /*1030*/  POPC R22, R21 ;  /* 0x0000001500167309 */ /* 0x000e240000000000 */
[----:B0-----:R-:W-:-:S13]  /*1040*/  ISETP.LT.U32.AND P3, PT, R22, R19, PT ;  /* 0x000000131600720c */ /* 0x001fda0003f61070 */
[----:B------:R-:W-:Y:S01]  /*1050*/  @P3 SHF.R.U32.HI R18, RZ, 0x4, R18 ;  /* 0x00000004ff123819 */ /* 0x000fe20000011612 */
[----:B------:R-:W-:-:S03]  /*1060*/  @P3 IMAD.IADD R19, R19, 0x1, -R22 ;  /* 0x0000000113133824 */ /* 0x000fc600078e0a16 */
[----:B------:R-:W-:Y:S02]  /*1070*/  SHF.R.U32.HI R23, RZ, 0x1, R18 ;  /* 0x00000001ff177819 */ /* 0x000fe40000011612 */
[----:B------:R-:W-:Y:S02]  /*1080*/  SGXT.U32 R13, R18, 0x1 ;  /* 0x00000001120d781a */ /* 0x000fe40000000000 */
[----:B------:R-:W-:-:S05]  /*1090*/  SGXT.U32 R20, R23, 0x1 ;  /* 0x000000011714781a */ /* 0x000fca0000000000 */
[----:B------:R-:W-:Y:S01]  /*10a0*/  IMAD.IADD R20, R13, 0x1, R20 ;  /* 0x000000010d147824 */ /* 0x000fe200078e0214 */
[----:B------:R-:W-:-:S04]  /*10b0*/  SEL R13, RZ, 0x10, !P0 ;  /* 0x00000010ff0d7807 */ /* 0x000fc80004000000 */
[----:B------:R-:W-:Y:S01]  /*10c0*/  ISETP.LT.U32.AND P4, PT, R20, R19, PT ;  /* 0x000000131400720c */ /* 0x000fe20003f81070 */
[----:B------:R-:W-:-:S04]  /*10d0*/  @P2 VIADD R13, R13, 0x8 ;  /* 0x000000080d0d2836 */ /* 0x000fc80000000000 */
[----:B------:R-:W-:-:S08]  /*10e0*/  @P3 VIADD R13, R13, 0x4 ;  /* 0x000000040d0d3836 */ /* 0x000fd00000000000 */
[----:B------:R-:W-:Y:S01]  /*10f0*/  @P4 SHF.R.U32.HI R18, RZ, 0x2, R18 ;  /* 0x00000002ff124819 */ /* 0x000fe20000011612 */
[----:B------:R-:W-:Y:S02]  /*1100*/  @P4 IMAD.IADD R19, R19, 0x1, -R20 ;  /* 0x0000000113134824 */ /* 0x000fe400078e0a14 */
[----:B------:R-:W-:Y:S01]  /*1110*/  @P4 VIADD R13, R13, 0x2 ;  /* 0x000000020d0d4836 */ /* 0x000fe20000000000 */
[----:B------:R-:W-:-:S04]  /*1120*/  SGXT.U32 R18, R18, 0x1 ;  /* 0x000000011212781a */ /* 0x000fc80000000000 */
[----:B------:R-:W-:-:S13]  /*1130*/  ISETP.LT.U32.AND P0, PT, R18, R19, PT ;  /* 0x000000131200720c */ /* 0x000fda0003f01070 */
[----:B------:R-:W-:Y:S01]  /*1140*/  @P0 VIADD R13, R13, 0x1 ;  /* 0x000000010d0d0836 */ /* 0x000fe20000000000 */
[----:B------:R-:W-:-:S04]  /*1150*/  ISETP.LT.AND P0, PT, R11, 0x2, PT ;  /* 0x000000020b00780c */ /* 0x000fc80003f01270 */
[----:B------:R-:W-:-:S04]  /*1160*/  IADD3 R11, PT, PT, -R13, 0x1f, RZ ;  /* 0x0000001f0d0b7810 */ /* 0x000fc80007ffe1ff */
[----:B------:R-:W-:-:S04]  /*1170*/  SEL R11, R11, 0xffffffff, !P0 ;  /* 0xffffffff0b0b7807 */ /* 0x000fc80004000000 */
[----:B------:R-:W-:-:S04]  /*1180*/  ISETP.GT.U32.AND P0, PT, R11, 0x1f, PT ;  /* 0x0000001f0b00780c */ /* 0x000fc80003f04070 */
[----:B------:R-:W-:Y:S01]  /*1190*/  SEL R19, R10, R11, P0 ;  /* 0x0000000b0a137207 */ /* 0x000fe20000000000 */
[----:B------:R-:W-:Y:S08]  /*11a0*/  BRA.DIV UR4, `(.L_x_30) ;  /* 0x0000002604a07947 */ /* 0x000ff0000b800000 */
[----:B-----5:R-:W0:Y:S04]  /*11b0*/  SHFL.IDX PT, R18, R2, R19, 0x1f ;  /* 0x00001f1302127589 */ /* 0x020e2800000e0000 */
[----:B------:R3:W4:Y:S02]  /*11c0*/  SHFL.IDX PT, R11, R3, R19, 0x1f ;  /* 0x00001f13030b7589 */ /* 0x00072400000e0000 */
[----:B0--3--:R-:W-:-:S07]  /*11d0*/  IMAD.MOV.U32 R10, RZ, RZ, R18 ;  /* 0x000000ffff0a7224 */ /* 0x009fce00078e0012 */
.L_x_29:
[----:B------:R-:W-:-:S13]  /*11e0*/  ISETP.NE.AND P0, PT, R12, -0x1, PT ;  /* 0xffffffff0c00780c */ /* 0x000fda0003f05270 */
[----:B01----:R-:W-:Y:S01]  /*11f0*/  @P0 FADD R2, R2, -R10 ;  /* 0x8000000a02020221 */ /* 0x003fe20000000000 */
[----:B--2-4-:R-:W-:-:S07]  /*1200*/  @P0 FADD R3, R3, -R11 ;  /* 0x8000000b03030221 */ /* 0x014fce0000000000 */
.L_x_26:
[----:B------:R-:W-:Y:S05]  /*1210*/  BSYNC B3 ;  /* 0x0000000000037941 */ /* 0x000fea0003800000 */
.L_x_25:
[C---:B------:R-:W-:Y:S01]  /*1220*/  ISETP.GE.U32.AND P0, PT, R6.reuse, R17, PT ;  /* 0x000000110600720c */ /* 0x040fe20003f06070 */
[----:B------:R-:W-:Y:S03]  /*1230*/  BSSY B3, `(.L_x_31) ;  /* 0x000003c000037945 */ /* 0x000fe60003800000 */
[----:B------:R-:W-:-:S13]  /*1240*/  ISETP.GE.U32.OR P0, PT, R6, R5, !P0 ;  /* 0x000000050600720c */ /* 0x000fda0004706470 */
[----:B------:R-:W-:Y:S05]  /*1250*/  @P0 BRA `(.L_x_32) ;  /* 0x0000000000e40947 */ /* 0x000fea0003800000 */
[----:B------:R-:W-:-:S04]  /*1260*/  VOTE.ANY R0, PT, PT ;  /* 0x0000000000007806 */ /* 0x000fc800038e0100 */
[----:B------:R-:W-:-:S13]  /*1270*/  ISETP.NE.AND P0, PT, R0, -0x1, PT ;  /* 0xffffffff0000780c */ /* 0x000fda0003f05270 */
[----:B------:R-:W-:Y:S05]  /*1280*/  @!P0 BRA `(.L_x_33) ;  /* 0x0000000000bc8947 */ /* 0x000fea0003800000 */
        /* <DEDUP_REMOVED lines=27> */
[----:B------:R-:W-:-:S05]  /*1440*/  IMAD.IADD R19, R19, 0x1, R22 ;  /* 0x0000000113137824 */ /* 0x000fca00078e0216 */
[----:B------:R-:W-:-:S13]  /*1450*/  ISETP.LT.U32.AND P4, PT, R19, R18, PT ;  /* 0x000000121300720c */ /* 0x000fda0003f81070 */
[----:B------:R-:W-:Y:S01]  /*1460*/  @P4 SHF.R.U32.HI R11, RZ, 0x2, R11 ;  /* 0x00000002ff0b4819 */ /* 0x000fe2000001160b */
[----:B------:R-:W-:-:S03]  /*1470*/  @P4 IMAD.IADD R18, R18, 0x1, -R19 ;  /* 0x0000000112124824 */ /* 0x000fc600078e0a13 */
[----:B------:R-:W-:Y:S02]  /*1480*/  SGXT.U32 R17, R11, 0x1 ;  /* 0x000000010b11781a */ /* 0x000fe40000000000 */
[----:B------:R-:W-:Y:S02]  /*1490*/  SEL R11, RZ, 0x10, !P0 ;  /* 0x00000010ff0b7807 */ /* 0x000fe40004000000 */
[----:B------:R-:W-:-:S03]  /*14a0*/  ISETP.LT.U32.AND P0, PT, R17, R18, PT ;  /* 0x000000121100720c */ /* 0x000fc60003f01070 */
[----:B------:R-:W-:-:S04]  /*14b0*/  @P2 VIADD R11, R11, 0x8 ;  /* 0x000000080b0b2836 */ /* 0x000fc80000000000 */
[----:B------:R-:W-:-:S04]  /*14c0*/  @P3 VIADD R11, R11, 0x4 ;  /* 0x000000040b0b3836 */ /* 0x000fc80000000000 */
[----:B------:R-:W-:-:S04]  /*14d0*/  @P4 VIADD R11, R11, 0x2 ;  /* 0x000000020b0b4836 */ /* 0x000fc80000000000 */
[----:B------:R-:W-:Y:S01]  /*14e0*/  @P0 VIADD R11, R11, 0x1 ;  /* 0x000000010b0b0836 */ /* 0x000fe20000000000 */
[----:B------:R-:W-:-:S04]  /*14f0*/  ISETP.LT.AND P0, PT, R13, 0x2, PT ;  /* 0x000000020d00780c */ /* 0x000fc80003f01270 */
[----:B------:R-:W-:-:S04]  /*1500*/  IADD3 R11, PT, PT, -R11, 0x1f, RZ ;  /* 0x0000001f0b0b7810 */ /* 0x000fc80007ffe1ff */
[----:B------:R-:W-:-:S04]  /*1510*/  SEL R11, R11, 0xffffffff, !P0 ;  /* 0xffffffff0b0b7807 */ /* 0x000fc80004000000 */
[----:B------:R-:W-:-:S04]  /*1520*/  ISETP.GT.U32.AND P0, PT, R11, 0x1f, PT ;  /* 0x0000001f0b00780c */ /* 0x000fc80003f04070 */
[----:B------:R-:W-:Y:S01]  /*1530*/  SEL R10, R10, R11, P0 ;  /* 0x0000000b0a0a7207 */ /* 0x000fe20000000000 */
[----:B------:R-:W-:Y:S08]  /*1540*/  BRA.DIV UR4, `(.L_x_34) ;  /* 0x0000002204fc7947 */ /* 0x000ff0000b800000 */
[----:B-----5:R0:W1:Y:S04]  /*1550*/  SHFL.IDX PT, R17, R2, R10, 0x1f ;  /* 0x00001f0a02117589 */ /* 0x02006800000e0000 */
[----:B------:R0:W2:Y:S01]  /*1560*/  SHFL.IDX PT, R18, R3, R10, 0x1f ;  /* 0x00001f0a03127589 */ /* 0x0000a200000e0000 */
[----:B------:R-:W-:Y:S05]  /*1570*/  BRA `(.L_x_35) ;  /* 0x0000000000107947 */ /* 0x000fea0003800000 */
.L_x_33:
[----:B------:R-:W-:-:S03]  /*1580*/  UMOV UR4, 0xffffffff ;  /* 0xffffffff00047882 */ /* 0x000fc60000000000 */
[----:B------:R-:W-:Y:S05]  /*1590*/  BRA.DIV UR4, `(.L_x_36) ;  /* 0x0000002604247947 */ /* 0x000fea000b800000 */
[----:B-----5:R3:W4:Y:S04]  /*15a0*/  SHFL.UP PT, R17, R2, 0x1, RZ ;  /* 0x0420000002117989 */ /* 0x02072800000e00ff */
[----:B------:R3:W0:Y:S02]  /*15b0*/  SHFL.UP PT, R18, R3, 0x1, RZ ;  /* 0x0420000003127989 */ /* 0x00062400000e00ff */
.L_x_35:
[----:B------:R-:W-:-:S13]  /*15c0*/  ISETP.NE.AND P0, PT, R16, -0x2, PT ;  /* 0xfffffffe1000780c */ /* 0x000fda0003f05270 */
[----:B01-34-:R-:W-:Y:S01]  /*15d0*/  @P0 FADD R2, R2, -R17 ;  /* 0x8000001102020221 */ /* 0x01bfe20000000000 */
[----:B--2---:R-:W-:-:S07]  /*15e0*/  @P0 FADD R3, R3, -R18 ;  /* 0x8000001203030221 */ /* 0x004fce0000000000 */
.L_x_32:
[----:B------:R-:W-:Y:S05]  /*15f0*/  BSYNC B3 ;  /* 0x0000000000037941 */ /* 0x000fea0003800000 */
.L_x_31:
[----:B------:R-:W-:Y:S01]  /*1600*/  VIADD R11, R15, 0xffffffff ;  /* 0xffffffff0f0b7836 */ /* 0x000fe20000000000 */
[----:B------:R-:W-:Y:S04]  /*1610*/  BSSY B3, `(.L_x_37) ;  /* 0x000003d000037945 */ /* 0x000fe80003800000 */
[----:B------:R-:W-:-:S04]  /*1620*/  ISETP.GE.U32.AND P0, PT, R6, R11, PT ;  /* 0x0000000b0600720c */ /* 0x000fc80003f06070 */
        /* <DEDUP_REMOVED lines=52> */
.L_x_39:
[----:B------:R-:W-:-:S03]  /*1970*/  UMOV UR4, 0xffffffff ;  /* 0xffffffff00047882 */ /* 0x000fc60000000000 */
[----:B------:R-:W-:Y:S05]  /*1980*/  BRA.DIV UR4, `(.L_x_42) ;  /* 0x0000002204ac7947 */ /* 0x000fea000b800000 */
[----:B-----5:R3:W4:Y:S04]  /*1990*/  SHFL.UP PT, R17, R2, 0x1, RZ ;  /* 0x0420000002117989 */ /* 0x02072800000e00ff */
[----:B------:R3:W0:Y:S02]  /*19a0*/  SHFL.UP PT, R18, R3, 0x1, RZ ;  /* 0x0420000003127989 */ /* 0x00062400000e00ff */
.L_x_41:
[----:B------:R-:W-:-:S13]  /*19b0*/  ISETP.NE.AND P0, PT, R16, -0x1, PT ;  /* 0xffffffff1000780c */ /* 0x000fda0003f05270 */
[----:B01-34-:R-:W-:Y:S01]  /*19c0*/  @P0 FADD R2, R2, -R17 ;  /* 0x8000001102020221 */ /* 0x01bfe20000000000 */
[----:B--2---:R-:W-:-:S07]  /*19d0*/  @P0 FADD R3, R3, -R18 ;  /* 0x8000001203030221 */ /* 0x004fce0000000000 */
.L_x_38:
[----:B------:R-:W-:Y:S05]  /*19e0*/  BSYNC B3 ;  /* 0x0000000000037941 */ /* 0x000fea0003800000 */
.L_x_37:
        /* <DEDUP_REMOVED lines=54> */
.L_x_45:
[----:B------:R-:W-:-:S03]  /*1d50*/  UMOV UR4, 0xffffffff ;  /* 0xffffffff00047882 */ /* 0x000fc60000000000 */
[----:B------:R-:W-:Y:S05]  /*1d60*/  BRA.DIV UR4, `(.L_x_48) ;  /* 0x0000002204387947 */ /* 0x000fea000b800000 */
[----:B-----5:R3:W4:Y:S04]  /*1d70*/  SHFL.UP PT, R16, R2, 0x1, RZ ;  /* 0x0420000002107989 */ /* 0x02072800000e00ff */
[----:B------:R3:W0:Y:S02]  /*1d80*/  SHFL.UP PT, R17, R3, 0x1, RZ ;  /* 0x0420000003117989 */ /* 0x00062400000e00ff */
.L_x_47:
[----:B------:R-:W-:-:S13]  /*1d90*/  ISETP.NE.AND P0, PT, R12, 0x2, PT ;  /* 0x000000020c00780c */ /* 0x000fda0003f05270 */
[----:B01-34-:R-:W-:Y:S01]  /*1da0*/  @P0 FADD R2, R2, -R16 ;  /* 0x8000001002020221 */ /* 0x01bfe20000000000 */
[----:B--2---:R-:W-:-:S07]  /*1db0*/  @P0 FADD R3, R3, -R17 ;  /* 0x8000001103030221 */ /* 0x004fce0000000000 */
.L_x_44:
[----:B------:R-:W-:Y:S05]  /*1dc0*/  BSYNC B3 ;  /* 0x0000000000037941 */ /* 0x000fea0003800000 */
.L_x_43:
[----:B------:R-:W-:Y:S02]  /*1dd0*/  VIADD R15, R15, 0x4 ;  /* 0x000000040f0f7836 */ /* 0x000fe40000000000 */
[----:B------:R-:W-:Y:S01]  /*1de0*/  VIADD R12, R12, 0xfffffffc ;  /* 0xfffffffc0c0c7836 */ /* 0x000fe20000000000 */
[----:B------:R-:W-:Y:S06]  /*1df0*/  @P1 BRA `(.L_x_49) ;  /* 0xffffffec00f81947 */ /* 0x000fec000383ffff */
[----:B------:R-:W-:Y:S05]  /*1e00*/  BSYNC B0 ;  /* 0x0000000000007941 */ /* 0x000fea0003800000 */
.L_x_24:
[----:B------:R-:W-:-:S07]  /*1e10*/  VIADD R15, R15, 0xfffffffe ;  /* 0xfffffffe0f0f7836 */ /* 0x000fce0000000000 */
.L_x_23:
[----:B------:R-:W-:Y:S05]  /*1e20*/  BSYNC B1 ;  /* 0x0000000000017941 */ /* 0x000fea0003800000 */
.L_x_22:
[----:B------:R-:W-:-:S13]  /*1e30*/  ISETP.NE.AND P0, PT, R4, RZ, PT ;  /* 0x000000ff0400720c */ /* 0x000fda0003f05270 */
[----:B------:R-:W-:Y:S05]  /*1e40*/  @!P0 BRA `(.L_x_21) ;  /* 0x0000000400188947 */ /* 0x000fea0003800000 */
[----:B------:R-:W-:Y:S01]  /*1e50*/  IADD3 R9, PT, PT, -R9, R15, R8 ;  /* 0x0000000f09097210 */ /* 0x000fe20007ffe108 */
[----:B------:R-:W-:-:S07]  /*1e60*/  IMAD.MOV R4, RZ, RZ, -R4 ;  /* 0x000000ffff047224 */ /* 0x000fce00078e0a04 */
.L_x_56:
[----:B------:R-:W-:Y:S01]  /*1e70*/  VIADD R11, R15, 0xffffffff ;  /* 0xffffffff0f0b7836 */ /* 0x000fe20000000000 */
[----:B------:R-:W-:Y:S01]  /*1e80*/  BSSY B0, `(.L_x_50) ;  /* 0x000003f000007945 */ /* 0x000fe20003800000 */
[----:B------:R-:W-:-:S03]  /*1e90*/  VIADD R4, R4, 0x1 ;  /* 0x0000000104047836 */ /* 0x000fc60000000000 */
[----:B------:R-:W-:Y:S02]  /*1ea0*/  ISETP.GE.U32.AND P0, PT, R6, R11, PT ;  /* 0x0000000b0600720c */ /* 0x000fe40003f06070 */
[----:B------:R-:W-:Y:S02]  /*1eb0*/  ISETP.NE.AND P1, PT, R4, RZ, PT ;  /* 0x000000ff0400720c */ /* 0x000fe40003f25270 */
        /* <DEDUP_REMOVED lines=19> */
[----:B------:R-:W-:-:S04]  /*1ff0*/  PRMT R16, R11, 0x7770, RZ ;  /* 0x000077700b107816 */ /* 0x000fc800000000ff */
        /* <DEDUP_REMOVED lines=29> */
[----:B-----5:R3:W4:Y:S04]  /*21d0*/  SHFL.IDX PT, R12, R2, R10, 0x1f ;  /* 0x00001f0a020c7589 */ /* 0x02072800000e0000 */
[----:B------:R3:W0:Y:S01]  /*21e0*/  SHFL.IDX PT, R14, R3, R10, 0x1f ;  /* 0x00001f0a030e7589 */ /* 0x00062200000e0000 */
[----:B------:R-:W-:Y:S05]  /*21f0*/  BRA `(.L_x_54) ;  /* 0x0000000000107947 */ /* 0x000fea0003800000 */
.L_x_52:
[----:B------:R-:W-:-:S03]  /*2200*/  UMOV UR4, 0xffffffff ;  /* 0xffffffff00047882 */ /* 0x000fc60000000000 */
[----:B------:R-:W-:Y:S05]  /*2210*/  BRA.DIV UR4, `(.L_x_55) ;  /* 0x0000001e04947947 */ /* 0x000fea000b800000 */
[----:B-----5:R0:W1:Y:S04]  /*2220*/  SHFL.UP PT, R12, R2, 0x1, RZ ;  /* 0x04200000020c7989 */ /* 0x02006800000e00ff */
[----:B------:R0:W2:Y:S02]  /*2230*/  SHFL.UP PT, R14, R3, 0x1, RZ ;  /* 0x04200000030e7989 */ /* 0x0000a400000e00ff */
.L_x_54:
[----:B------:R-:W-:-:S13]  /*2240*/  ISETP.NE.AND P0, PT, R9, 0x1, PT ;  /* 0x000000010900780c */ /* 0x000fda0003f05270 */
[----:B01-34-:R-:W-:Y:S01]  /*2250*/  @P0 FADD R2, R2, -R12 ;  /* 0x8000000c02020221 */ /* 0x01bfe20000000000 */
[----:B--2---:R-:W-:-:S07]  /*2260*/  @P0 FADD R3, R3, -R14 ;  /* 0x8000000e03030221 */ /* 0x004fce0000000000 */
.L_x_51:
[----:B------:R-:W-:Y:S05]  /*2270*/  BSYNC B0 ;  /* 0x0000000000007941 */ /* 0x000fea0003800000 */
.L_x_50:
[----:B------:R-:W-:Y:S02]  /*2280*/  VIADD R15, R15, 0x1 ;  /* 0x000000010f0f7836 */ /* 0x000fe40000000000 */
[----:B------:R-:W-:Y:S01]  /*2290*/  VIADD R9, R9, 0x1 ;  /* 0x0000000109097836 */ /* 0x000fe20000000000 */
[----:B------:R-:W-:Y:S06]  /*22a0*/  @P1 BRA `(.L_x_56) ;  /* 0xfffffff800f01947 */ /* 0x000fec000383ffff */
.L_x_21:
[----:B------:R-:W-:Y:S05]  /*22b0*/  BSYNC B2 ;  /* 0x0000000000027941 */ /* 0x000fea0003800000 */
.L_x_20:
[----:B------:R-:W0:Y:S01]  /*22c0*/  LDC R0, c[0x0][0x3b0] ;  /* 0x0000ec00ff007b82 */ /* 0x000e220000000800 */
[----:B------:R-:W-:Y:S02]  /*22d0*/  VOTE.ANY R9, PT, PT ;  /* 0x0000000000097806 */ /* 0x000fe400038e0100 */
[----:B0-----:R-:W-:-:S13]  /*22e0*/  ISETP.NE.AND P0, PT, R0, RZ, PT ;  /* 0x000000ff0000720c */ /* 0x001fda0003f05270 */
[----:B------:R-:W-:Y:S05]  /*22f0*/  @!P0 EXIT ;  /* 0x000000000000894d */ /* 0x000fea0003800000 */
[C---:B------:R-:W-:Y:S02]  /*2300*/  ISETP.GE.U32.AND P0, PT, R0.reuse, 0x4, PT ;  /* 0x000000040000780c */ /* 0x040fe40003f06070 */
[----:B------:R-:W-:Y:S02]  /*2310*/  LOP3.LUT R4, RZ, R8, RZ, 0x33, !PT ;  /* 0x00000008ff047212 */ /* 0x000fe400078e33ff */
[----:B------:R-:W-:-:S03]  /*2320*/  LOP3.LUT R8, R0, 0x3, RZ, 0xc0, !PT ;  /* 0x0000000300087812 */ /* 0x000fc600078ec0ff */
[----:B------:R-:W-:Y:S02]  /*2330*/  IMAD.IADD R15, R7, 0x1, R4 ;  /* 0x00000001070f7824 */ /* 0x000fe400078e0204 */
[----:B------:R-:W-:-:S04]  /*2340*/  IMAD.MOV.U32 R7, RZ, RZ, RZ ;  /* 0x000000ffff077224 */ /* 0x000fc800078e00ff */
[----:B------:R-:W-:Y:S05]  /*2350*/  @!P0 BRA `(.L_x_57) ;  /* 0x0000000c00c88947 */ /* 0x000fea0003800000 */
[----:B------:R-:W0:Y:S01]  /*2360*/  LDCU.64 UR4, c[0x0][0x3a8] ;  /* 0x00007500ff0477ac */ /* 0x000e220008000a00 */
[----:B------:R-:W-:Y:S01]  /*2370*/  LOP3.LUT R7, R0, 0xfffffffc, RZ, 0xc0, !PT ;  /* 0xfffffffc00077812 */ /* 0x000fe200078ec0ff */
[----:B------:R-:W-:Y:S04]  /*2380*/  BSSY B0, `(.L_x_57) ;  /* 0x00000ef000007945 */ /* 0x000fe80003800000 */
[----:B------:R-:W-:Y:S01]  /*2390*/  IMAD.MOV R16, RZ, RZ, -R7 ;  /* 0x000000ffff107224 */ /* 0x000fe200078e0a07 */
[----:B0-----:R-:W-:-:S04]  /*23a0*/  UIADD3 UR4, UP0, UPT, UR4, 0x10, URZ ;  /* 0x0000001004047890 */ /* 0x001fc8000ff1e0ff */
[----:B------:R-:W-:Y:S02]  /*23b0*/  UIADD3.X UR5, UPT, UPT, URZ, UR5, URZ, UP0, !UPT ;  /* 0x00000005ff057290 */ /* 0x000fe400087fe4ff */
[----:B------:R-:W-:-:S04]  /*23c0*/  IMAD.U32 R0, RZ, RZ, UR4 ;  /* 0x00000004ff007e24 */ /* 0x000fc8000f8e00ff */
[----:B------:R-:W-:-:S07]  /*23d0*/  IMAD.U32 R11, RZ, RZ, UR5 ;  /* 0x00000005ff0b7e24 */ /* 0x000fce000f8e00ff */
.L_x_74:
[----:B------:R-:W-:Y:S01]  /*23e0*/  ISETP.NE.AND P1, PT, R9, -0x1, PT ;  /* 0xffffffff0900780c */ /* 0x000fe20003f25270 */
[----:B------:R-:W-:Y:S02]  /*23f0*/  VIADD R16, R16, 0x4 ;  /* 0x0000000410107836 */ /* 0x000fe40000000000 */
[----:B-----5:R-:W-:Y:S02]  /*2400*/  IMAD.MOV.U32 R14, RZ, RZ, R2 ;  /* 0x000000ffff0e7224 */ /* 0x020fe400078e0002 */
[----:B------:R-:W-:Y:S01]  /*2410*/  IMAD.MOV.U32 R12, RZ, RZ, R3 ;  /* 0x000000ffff0c7224 */ /* 0x000fe200078e0003 */
[----:B------:R-:W-:Y:S01]  /*2420*/  ISETP.NE.AND P0, PT, R16, RZ, PT ;  /* 0x000000ff1000720c */ /* 0x000fe20003f05270 */
[----:B0-----:R-:W-:Y:S02]  /*2430*/  IMAD.MOV.U32 R4, RZ, RZ, R0 ;  /* 0x000000ffff047224 */ /* 0x001fe400078e0000 */
[----:B------:R-:W-:-:S04]  /*2440*/  IMAD.MOV.U32 R5, RZ, RZ, R11 ;  /* 0x000000ffff057224 */ /* 0x000fc800078e000b */
[----:B------:R-:W-:Y:S06]  /*2450*/  @P1 BRA `(.L_x_58) ;  /* 0x0000000000141947 */ /* 0x000fec0003800000 */
[----:B------:R-:W-:-:S03]  /*2460*/  UMOV UR4, 0xffffffff ;  /* 0xffffffff00047882 */ /* 0x000fc60000000000 */
[----:B------:R-:W-:Y:S05]  /*2470*/  BRA.DIV UR4, `(.L_x_59) ;  /* 0x0000001e04487947 */ /* 0x000fea000b800000 */
[----:B------:R0:W2:Y:S04]  /*2480*/  SHFL.DOWN PT, R3, R14, 0x1, 0x1f ;  /* 0x08201f000e037f89 */ /* 0x0000a800000e0000 */
[----:B------:R0:W3:Y:S01]  /*2490*/  SHFL.DOWN PT, R10, R12, 0x1, 0x1f ;  /* 0x08201f000c0a7f89 */ /* 0x0000e200000e0000 */
[----:B------:R-:W-:Y:S05]  /*24a0*/  BRA `(.L_x_60) ;  /* 0x0000000000b07947 */ /* 0x000fea0003800000 */
.L_x_58:
[----:B------:R-:W0:Y:S01]  /*24b0*/  S2R R0, SR_LANEID ;  /* 0x0000000000007919 */ /* 0x000e220000000000 */
[----:B------:R-:W-:Y:S01]  /*24c0*/  IMAD.MOV.U32 R3, RZ, RZ, -0x1 ;  /* 0xffffffffff037424 */ /* 0x000fe200078e00ff */
[----:B------:R-:W-:-:S04]  /*24d0*/  R2UR UR4, R9 ;  /* 0x00000000090472ca */ /* 0x000fc800000e0000 */
[----:B0-----:R-:W-:-:S04]  /*24e0*/  SHF.L.U32 R2, R3, R0, RZ ;  /* 0x0000000003027219 */ /* 0x001fc800000006ff */
[----:B------:R-:W-:-:S04]  /*24f0*/  LOP3.LUT R2, R9, R2, RZ, 0xc0, !PT ;  /* 0x0000000209027212 */ /* 0x000fc800078ec0ff */
        /* <DEDUP_REMOVED lines=26> */
[----:B------:R-:W-:Y:S02]  /*26a0*/  ISETP.LT.U32.AND P5, PT, R10, R11, PT ;  /* 0x0000000b0a00720c */ /* 0x000fe40003fa1070 */
[----:B------:R-:W-:Y:S01]  /*26b0*/  ISETP.LT.AND P1, PT, R3, 0x2, PT ;  /* 0x000000020300780c */ /* 0x000fe20003f21270 */
[----:B------:R-:W-:-:S04]  /*26c0*/  @P2 VIADD R2, R2, 0x8 ;  /* 0x0000000802022836 */ /* 0x000fc80000000000 */
[----:B------:R-:W-:-:S04]  /*26d0*/  @P3 VIADD R2, R2, 0x4 ;  /* 0x0000000402023836 */ /* 0x000fc80000000000 */
[----:B------:R-:W-:-:S04]  /*26e0*/  @P4 VIADD R2, R2, 0x2 ;  /* 0x0000000202024836 */ /* 0x000fc80000000000 */
[----:B------:R-:W-:-:S05]  /*26f0*/  @P5 VIADD R2, R2, 0x1 ;  /* 0x0000000102025836 */ /* 0x000fca0000000000 */
[----:B------:R-:W-:-:S04]  /*2700*/  SEL R3, R2, 0xffffffff, !P1 ;  /* 0xffffffff02037807 */ /* 0x000fc80004800000 */
[----:B------:R-:W-:-:S04]  /*2710*/  ISETP.GT.U32.AND P1, PT, R3, 0x1f, PT ;  /* 0x0000001f0300780c */ /* 0x000fc80003f24070 */
[----:B------:R-:W-:Y:S01]  /*2720*/  SEL R10, R0, R3, P1 ;  /* 0x00000003000a7207 */ /* 0x000fe20000800000 */
[----:B------:R-:W-:Y:S08]  /*2730*/  BRA.DIV UR4, `(.L_x_61) ;  /* 0x0000001a04e47947 */ /* 0x000ff0000b800000 */
[----:B------:R0:W1:Y:S04]  /*2740*/  SHFL.IDX PT, R3, R14, R10, 0x1f ;  /* 0x00001f0a0e037589 */ /* 0x00006800000e0000 */
[----:B------:R0:W2:Y:S02]  /*2750*/  SHFL.IDX PT, R2, R12, R10, 0x1f ;  /* 0x00001f0a0c027589 */ /* 0x0000a400000e0000 */
.L_x_116:
[----:B0-2---:R-:W-:-:S07]  /*2760*/  IMAD.MOV.U32 R10, RZ, RZ, R2 ;  /* 0x000000ffff0a7224 */ /* 0x005fce00078e0002 */
.L_x_60:
[----:B------:R-:W-:Y:S01]  /*2770*/  ISETP.NE.AND P1, PT, R6, RZ, PT ;  /* 0x000000ff0600720c */ /* 0x000fe20003f25270 */
[----:B-12---:R-:W-:Y:S01]  /*2780*/  FADD R19, R3, R14 ;  /* 0x0000000e03137221 */ /* 0x006fe20000000000 */
[----:B---3--:R-:W-:Y:S01]  /*2790*/  FADD R17, R10, R12 ;  /* 0x0000000c0a117221 */ /* 0x008fe20000000000 */
[----:B------:R-:W-:Y:S02]  /*27a0*/  ISETP.NE.AND P2, PT, R6, R15, PT ;  /* 0x0000000f0600720c */ /* 0x000fe40003f45270 */
[----:B------:R-:W-:Y:S02]  /*27b0*/  ISETP.NE.AND P3, PT, R9, -0x1, PT ;  /* 0xffffffff0900780c */ /* 0x000fe40003f65270 */
[----:B------:R-:W-:Y:S02]  /*27c0*/  FSEL R2, R14, R19, !P2 ;  /* 0x000000130e027208 */ /* 0x000fe40005000000 */
[----:B------:R-:W-:-:S05]  /*27d0*/  FSEL R3, R12, R17, !P2 ;  /* 0x000000110c037208 */ /* 0x000fca0005000000 */
[----:B------:R1:W-:Y:S04]  /*27e0*/  @!P1 STG.E.64 desc[UR6][R4.64+-0x10], R2 ;  /* 0xfffff00204009986 */ /* 0x0003e8000c101b06 */
[----:B------:R-:W-:Y:S05]  /*27f0*/  @!P3 BRA `(.L_x_62) ;  /* 0x0000000000b4b947 */ /* 0x000fea0003800000 */
[----:B------:R-:W2:Y:S01]  /*2800*/  S2R R0, SR_LANEID ;  /* 0x0000000000007919 */ /* 0x000ea20000000000 */
[----:B------:R-:W-:Y:S01]  /*2810*/  IMAD.MOV.U32 R11, RZ, RZ, -0x1 ;  /* 0xffffffffff0b7424 */ /* 0x000fe200078e00ff */
[----:B------:R-:W-:-:S04]  /*2820*/  R2UR UR4, R9 ;  /* 0x00000000090472ca */ /* 0x000fc800000e0000 */
[----:B--2---:R-:W-:-:S04]  /*2830*/  SHF.L.U32 R10, R11, R0, RZ ;  /* 0x000000000b0a7219 */ /* 0x004fc800000006ff */
[----:B------:R-:W-:-:S04]  /*2840*/  LOP3.LUT R10, R9, R10, RZ, 0xc0, !PT ;  /* 0x0000000a090a7212 */ /* 0x000fc800078ec0ff */
[----:B------:R-:W-:Y:S01]  /*2850*/  PRMT R13, R10, 0x7710, RZ ;  /* 0x000077100a0d7816 */ /* 0x000fe200000000ff */
[----:B------:R-:W-:Y:S08]  /*2860*/  POPC R11, R10 ;  /* 0x0000000a000b7309 */ /* 0x000ff00000000000 */
[----:B------:R-:W2:Y:S02]  /*2870*/  POPC R13, R13 ;  /* 0x0000000d000d7309 */ /* 0x000ea40000000000 */
[----:B--2---:R-:W-:-:S02]  /*2880*/  ISETP.LT.U32.AND P5, PT, R13, 0x2, PT ;  /* 0x000000020d00780c */ /* 0x004fc40003fa1070 */
[----:B------:R-:W-:-:S04]  /*2890*/  IADD3 R18, PT, PT, -R13, 0x2, RZ ;  /* 0x000000020d127810 */ /* 0x000fc80007ffe1ff */
[----:B------:R-:W-:-:S07]  /*28a0*/  SEL R18, R18, 0x2, P5 ;  /* 0x0000000212127807 */ /* 0x000fce0002800000 */
[----:B------:R-:W-:-:S04]  /*28b0*/  @P5 SHF.R.U32.HI R10, RZ, 0x10, R10 ;  /* 0x00000010ff0a5819 */ /* 0x000fc8000001160a */
[----:B------:R-:W-:-:S04]  /*28c0*/  PRMT R20, R10, 0x7770, RZ ;  /* 0x000077700a147816 */ /* 0x000fc800000000ff */
[----:B------:R-:W2:Y:S02]  /*28d0*/  POPC R21, R20 ;  /* 0x0000001400157309 */ /* 0x000ea40000000000 */
[----:B--2---:R-:W-:-:S13]  /*28e0*/  ISETP.LT.U32.AND P6, PT, R21, R18, PT ;  /* 0x000000121500720c */ /* 0x004fda0003fc1070 */
[----:B------:R-:W-:Y:S01]  /*28f0*/  @P6 SHF.R.U32.HI R10, RZ, 0x8, R10 ;  /* 0x00000008ff0a6819 */ /* 0x000fe2000001160a */
[----:B------:R-:W-:-:S03]  /*2900*/  @P6 IMAD.IADD R18, R18, 0x1, -R21 ;  /* 0x0000000112126824 */ /* 0x000fc600078e0a15 */
[----:B------:R-:W-:-:S04]  /*2910*/  SGXT.U32 R22, R10, 0x4 ;  /* 0x000000040a16781a */ /* 0x000fc80000000000 */
[----:B------:R-:W2:Y:S02]  /*2920*/  POPC R13, R22 ;  /* 0x00000016000d7309 */ /* 0x000ea40000000000 */
[----:B--2---:R-:W-:-:S13]  /*2930*/  ISETP.LT.U32.AND P4, PT, R13, R18, PT ;  /* 0x000000120d00720c */ /* 0x004fda0003f81070 */
[----:B------:R-:W-:Y:S01]  /*2940*/  @P4 SHF.R.U32.HI R10, RZ, 0x4, R10 ;  /* 0x00000004ff0a4819 */ /* 0x000fe2000001160a */
[----:B------:R-:W-:Y:S01]  /*2950*/  @P4 IMAD.IADD R18, R18, 0x1, -R13 ;  /* 0x0000000112124824 */ /* 0x000fe200078e0a0d */
[----:B------:R-:W-:Y:S02]  /*2960*/  SEL R13, RZ, 0x10, !P5 ;  /* 0x00000010ff0d7807 */ /* 0x000fe40006800000 */
[----:B------:R-:W-:Y:S02]  /*2970*/  SHF.R.U32.HI R21, RZ, 0x1, R10 ;  /* 0x00000001ff157819 */ /* 0x000fe4000001160a */
[----:B------:R-:W-:Y:S01]  /*2980*/  SGXT.U32 R20, R10, 0x1 ;  /* 0x000000010a14781a */ /* 0x000fe20000000000 */
[----:B------:R-:W-:Y:S01]  /*2990*/  @P6 VIADD R13, R13, 0x8 ;  /* 0x000000080d0d6836 */ /* 0x000fe20000000000 */
[----:B------:R-:W-:-:S03]  /*29a0*/  SGXT.U32 R21, R21, 0x1 ;  /* 0x000000011515781a */ /* 0x000fc60000000000 */
[----:B------:R-:W-:Y:S01]  /*29b0*/  @P4 VIADD R13, R13, 0x4 ;  /* 0x000000040d0d4836 */ /* 0x000fe20000000000 */
[----:B------:R-:W-:Y:S01]  /*29c0*/  ISETP.LT.AND P4, PT, R11, 0x2, PT ;  /* 0x000000020b00780c */ /* 0x000fe20003f81270 */
[----:B------:R-:W-:-:S05]  /*29d0*/  IMAD.IADD R21, R20, 0x1, R21 ;  /* 0x0000000114157824 */ /* 0x000fca00078e0215 */
[----:B------:R-:W-:-:S13]  /*29e0*/  ISETP.LT.U32.AND P5, PT, R21, R18, PT ;  /* 0x000000121500720c */ /* 0x000fda0003fa1070 */
[----:B------:R-:W-:Y:S01]  /*29f0*/  @P5 SHF.R.U32.HI R10, RZ, 0x2, R10 ;  /* 0x00000002ff0a5819 */ /* 0x000fe2000001160a */
[----:B------:R-:W-:Y:S02]  /*2a00*/  @P5 IMAD.IADD R18, R18, 0x1, -R21 ;  /* 0x0000000112125824 */ /* 0x000fe400078e0a15 */
[----:B------:R-:W-:Y:S01]  /*2a10*/  @P5 VIADD R13, R13, 0x2 ;  /* 0x000000020d0d5836 */ /* 0x000fe20000000000 */
[----:B------:R-:W-:-:S04]  /*2a20*/  SGXT.U32 R21, R10, 0x1 ;  /* 0x000000010a15781a */ /* 0x000fc80000000000 */
[----:B------:R-:W-:-:S13]  /*2a30*/  ISETP.LT.U32.AND P6, PT, R21, R18, PT ;  /* 0x000000121500720c */ /* 0x000fda0003fc1070 */
[----:B------:R-:W-:-:S05]  /*2a40*/  @P6 VIADD R13, R13, 0x1 ;  /* 0x000000010d0d6836 */ /* 0x000fca0000000000 */
[----:B------:R-:W-:-:S04]  /*2a50*/  SEL R13, R13, 0xffffffff, !P4 ;  /* 0xffffffff0d0d7807 */ /* 0x000fc80006000000 */
[----:B------:R-:W-:-:S04]  /*2a60*/  ISETP.GT.U32.AND P4, PT, R13, 0x1f, PT ;  /* 0x0000001f0d00780c */ /* 0x000fc80003f84070 */
[----:B------:R-:W-:Y:S01]  /*2a70*/  SEL R10, R0, R13, P4 ;  /* 0x0000000d000a7207 */ /* 0x000fe20002000000 */
[----:B------:R-:W-:Y:S08]  /*2a80*/  BRA.DIV UR4, `(.L_x_63) ;  /* 0x0000001a04547947 */ /* 0x000ff0000b800000 */
[----:B-1----:R-:W1:Y:S04]  /*2a90*/  SHFL.IDX PT, R2, R2, R10, 0x1f ;  /* 0x00001f0a02027589 */ /* 0x002e6800000e0000 */
[----:B------:R2:W3:Y:S01]  /*2aa0*/  SHFL.IDX PT, R3, R3, R10, 0x1f ;  /* 0x00001f0a03037589 */ /* 0x0004e200000e0000 */
[----:B-1----:R-:W-:Y:S01]  /*2ab0*/  IMAD.MOV.U32 R18, RZ, RZ, R2 ;  /* 0x000000ffff127224 */ /* 0x002fe200078e0002 */
[----:B--2---:R-:W-:Y:S06]  /*2ac0*/  BRA `(.L_x_64) ;  /* 0x0000000000107947 */ /* 0x004fec0003800000 */
.L_x_62:
[----:B------:R-:W-:-:S03]  /*2ad0*/  UMOV UR4, 0xffffffff ;  /* 0xffffffff00047882 */ /* 0x000fc60000000000 */
[----:B------:R-:W-:Y:S05]  /*2ae0*/  BRA.DIV UR4, `(.L_x_65) ;  /* 0x0000001a04847947 */ /* 0x000fea000b800000 */
[----:B------:R2:W4:Y:S04]  /*2af0*/  SHFL.DOWN PT, R18, R2, 0x1, 0x1f ;  /* 0x08201f0002127f89 */ /* 0x00052800000e0000 */
[----:B-1----:R-:W1:Y:S02]  /*2b00*/  SHFL.DOWN PT, R3, R3, 0x1, 0x1f ;  /* 0x08201f0003037f89 */ /* 0x002e6400000e0000 */
.L_x_64:
[----:B----4-:R-:W-:Y:S01]  /*2b10*/  FADD R19, R19, R18 ;  /* 0x0000001213137221 */ /* 0x010fe20000000000 */
[----:B-1-3--:R-:W-:-:S04]  /*2b20*/  FADD R17, R17, R3 ;  /* 0x0000000311117221 */ /* 0x00afc80000000000 */
[----:B--2---:R-:W-:Y:S02]  /*2b30*/  FSEL R2, R14, R19, !P2 ;  /* 0x000000130e027208 */ /* 0x004fe40005000000 */
[----:B------:R-:W-:-:S05]  /*2b40*/  FSEL R3, R12, R17, !P2 ;  /* 0x000000110c037208 */ /* 0x000fca0005000000 */
[----:B------:R1:W-:Y:S01]  /*2b50*/  @!P1 STG.E.64 desc[UR6][R4.64+-0x8], R2 ;  /* 0xfffff80204009986 */ /* 0x0003e2000c101b06 */
        /* <DEDUP_REMOVED lines=43> */
[----:B------:R4:W2:Y:S01]  /*2e10*/  SHFL.IDX PT, R3, R3, R10, 0x1f ;  /* 0x00001f0a03037589 */ /* 0x0008a200000e0000 */
[----:B-1----:R-:W-:Y:S01]  /*2e20*/  IMAD.MOV.U32 R18, RZ, RZ, R2 ;  /* 0x000000ffff127224 */ /* 0x002fe200078e0002 */
[----:B----4-:R-:W-:Y:S06]  /*2e30*/  BRA `(.L_x_68) ;  /* 0x0000000000107947 */ /* 0x010fec0003800000 */
.L_x_66:
[----:B------:R-:W-:-:S03]  /*2e40*/  UMOV UR4, 0xffffffff ;  /* 0xffffffff00047882 */ /* 0x000fc60000000000 */
[----:B------:R-:W-:Y:S05]  /*2e50*/  BRA.DIV UR4, `(.L_x_69) ;  /* 0x0000001a043c7947 */ /* 0x000fea000b800000 */
[----:B------:R2:W3:Y:S04]  /*2e60*/  SHFL.DOWN PT, R18, R2, 0x1, 0x1f ;  /* 0x08201f0002127f89 */ /* 0x0004e800000e0000 */
[----:B-1----:R-:W1:Y:S02]  /*2e70*/  SHFL.DOWN PT, R3, R3, 0x1, 0x1f ;  /* 0x08201f0003037f89 */ /* 0x002e6400000e0000 */
.L_x_68:
[----:B---3--:R-:W-:Y:S01]  /*2e80*/  FADD R19, R19, R18 ;  /* 0x0000001213137221 */ /* 0x008fe20000000000 */
[----:B-12---:R-:W-:-:S04]  /*2e90*/  FADD R17, R17, R3 ;  /* 0x0000000311117221 */ /* 0x006fc80000000000 */
[----:B------:R-:W-:Y:S02]  /*2ea0*/  FSEL R2, R14, R19, !P2 ;  /* 0x000000130e027208 */ /* 0x000fe40005000000 */
        /* <DEDUP_REMOVED lines=35> */
[----:B------:R-:W-:Y:S01]  /*30e0*/  @P4 VIADD R11, R11, 0x8 ;  /* 0x000000080b0b4836 */ /* 0x000fe20000000000 */
[----:B------:R-:W-:-:S03]  /*30f0*/  ISETP.LT.AND P4, PT, R10, 0x2, PT ;  /* 0x000000020a00780c */ /* 0x000fc60003f81270 */
[----:B------:R-:W-:-:S04]  /*3100*/  @P5 VIADD R11, R11, 0x4 ;  /* 0x000000040b0b5836 */ /* 0x000fc80000000000 */
[----:B------:R-:W-:-:S04]  /*3110*/  @P6 VIADD R11, R11, 0x2 ;  /* 0x000000020b0b6836 */ /* 0x000fc80000000000 */
        /* <DEDUP_REMOVED lines=9> */
.L_x_70:
[----:B------:R-:W-:-:S03]  /*31b0*/  UMOV UR4, 0xffffffff ;  /* 0xffffffff00047882 */ /* 0x000fc60000000000 */
[----:B------:R-:W-:Y:S05]  /*31c0*/  BRA.DIV UR4, `(.L_x_73) ;  /* 0x0000001604f47947 */ /* 0x000fea000b800000 */
[----:B------:R2:W3:Y:S04]  /*31d0*/  SHFL.DOWN PT, R18, R2, 0x1, 0x1f ;  /* 0x08201f0002127f89 */ /* 0x0004e800000e0000 */
[----:B-1----:R-:W1:Y:S02]  /*31e0*/  SHFL.DOWN PT, R3, R3, 0x1, 0x1f ;  /* 0x08201f0003037f89 */ /* 0x002e6400000e0000 */
.L_x_72:
[----:B0--3--:R-:W-:Y:S01]  /*31f0*/  @P2 FADD R14, R19, R18 ;  /* 0x00000012130e2221 */ /* 0x009fe20000000000 */
[----:B-12---:R-:W-:-:S03]  /*3200*/  @P2 FADD R12, R17, R3 ;  /* 0x00000003110c2221 */ /* 0x006fc60000000000 */
[----:B------:R-:W-:Y:S02]  /*3210*/  IMAD.MOV.U32 R2, RZ, RZ, R14 ;  /* 0x000000ffff027224 */ /* 0x000fe400078e000e */
[----:B------:R-:W-:-:S05]  /*3220*/  IMAD.MOV.U32 R3, RZ, RZ, R12 ;  /* 0x000000ffff037224 */ /* 0x000fca00078e000c */
[----:B------:R0:W-:Y:S01]  /*3230*/  @!P1 STG.E.64 desc[UR6][R4.64+0x8], R2 ;  /* 0x0000080204009986 */ /* 0x0001e2000c101b06 */
[----:B------:R-:W-:-:S05]  /*3240*/  IADD3 R0, P1, PT, R4, 0x20, RZ ;  /* 0x0000002004007810 */ /* 0x000fca0007f3e0ff */
[----:B------:R-:W-:Y:S01]  /*3250*/  IMAD.X R11, RZ, RZ, R5, P1 ;  /* 0x000000ffff0b7224 */ /* 0x000fe200008e0605 */
[----:B------:R-:W-:Y:S07]  /*3260*/  @P0 BRA `(.L_x_74) ;  /* 0xfffffff0005c0947 */ /* 0x000fee000383ffff */
[----:B------:R-:W-:Y:S05]  /*3270*/  BSYNC B0 ;  /* 0x0000000000007941 */ /* 0x000fea0003800000 */
.L_x_57:
[----:B------:R-:W-:-:S13]  /*3280*/  ISETP.NE.AND P0, PT, R8, RZ, PT ;  /* 0x000000ff0800720c */ /* 0x000fda0003f05270 */
[----:B------:R-:W-:Y:S05]  /*3290*/  @!P0 EXIT ;  /* 0x000000000000894d */ /* 0x000fea0003800000 */
[----:B0-----:R-:W0:Y:S01]  /*32a0*/  LDC.64 R4, c[0x0][0x3a8] ;  /* 0x0000ea00ff047b82 */ /* 0x001e220000000a00 */
[----:B------:R-:W-:Y:S02]  /*32b0*/  IMAD.MOV R8, RZ, RZ, -R8 ;  /* 0x000000ffff087224 */ /* 0x000fe400078e0a08 */
[----:B0-----:R-:W-:-:S07]  /*32c0*/  IMAD.WIDE.U32 R4, R7, 0x8, R4 ;  /* 0x0000000807047825 */ /* 0x001fce00078e0004 */
.L_x_79:
[----:B------:R-:W-:Y:S01]  /*32d0*/  ISETP.NE.AND P1, PT, R9, -0x1, PT ;  /* 0xffffffff0900780c */ /* 0x000fe20003f25270 */
[----:B------:R-:W-:Y:S02]  /*32e0*/  VIADD R8, R8, 0x1 ;  /* 0x0000000108087836 */ /* 0x000fe40000000000 */
[----:B-----5:R-:W-:-:S03]  /*32f0*/  IMAD.MOV.U32 R12, RZ, RZ, R2 ;  /* 0x000000ffff0c7224 */ /* 0x020fc600078e0002 */
[----:B------:R-:W-:-:S07]  /*3300*/  ISETP.NE.AND P0, PT, R8, RZ, PT ;  /* 0x000000ff0800720c */ /* 0x000fce0003f05270 */
[----:B0-----:R-:W-:Y:S06]  /*3310*/  @!P1 BRA `(.L_x_75) ;  /* 0x0000000000b09947 */ /* 0x001fec0003800000 */
        /* <DEDUP_REMOVED lines=17> */
[----:B------:R-:W-:-:S06]  /*3430*/  SGXT.U32 R16, R2, 0x4 ;  /* 0x000000040210781a */ /* 0x000fcc0000000000 */
        /* <DEDUP_REMOVED lines=24> */
[----:B------:R0:W2:Y:S01]  /*35c0*/  SHFL.IDX PT, R7, R3, R10, 0x1f ;  /* 0x00001f0a03077589 */ /* 0x0000a200000e0000 */
[----:B------:R-:W-:Y:S05]  /*35d0*/  BRA `(.L_x_77) ;  /* 0x0000000000187947 */ /* 0x000fea0003800000 */
.L_x_75:
[----:B------:R-:W-:-:S03]  /*35e0*/  UMOV UR4, 0xffffffff ;  /* 0xffffffff00047882 */ /* 0x000fc60000000000 */
[----:B------:R-:W-:Y:S05]  /*35f0*/  BRA.DIV UR4, `(.L_x_78) ;  /* 0x0000001604787947 */ /* 0x000fea000b800000 */
[----:B------:R-:W0:Y:S04]  /*3600*/  SHFL.DOWN PT, R7, R12, 0x1, 0x1f ;  /* 0x08201f000c077f89 */ /* 0x000e2800000e0000 */
[----:B------:R1:W2:Y:S02]  /*3610*/  SHFL.DOWN PT, R10, R3, 0x1, 0x1f ;  /* 0x08201f00030a7f89 */ /* 0x0002a400000e0000 */
[----:B01----:R-:W-:-:S07]  /*3620*/  IMAD.MOV.U32 R2, RZ, RZ, R7 ;  /* 0x000000ffff027224 */ /* 0x003fce00078e0007 */
.L_x_141:
[----:B--2---:R-:W-:-:S07]  /*3630*/  IMAD.MOV.U32 R7, RZ, RZ, R10 ;  /* 0x000000ffff077224 */ /* 0x004fce00078e000a */
.L_x_77:
[C---:B------:R-:W-:Y:S02]  /*3640*/  ISETP.NE.AND P2, PT, R6.reuse, R15, PT ;  /* 0x0000000f0600720c */ /* 0x040fe40003f45270 */
[----:B------:R-:W-:-:S11]  /*3650*/  ISETP.NE.AND P1, PT, R6, RZ, PT ;  /* 0x000000ff0600720c */ /* 0x000fd60003f25270 */
[----:B01----:R-:W-:Y:S01]  /*3660*/  @P2 FADD R12, R2, R12 ;  /* 0x0000000c020c2221 */ /* 0x003fe20000000000 */
[----:B--2---:R-:W-:Y:S01]  /*3670*/  @P2 FADD R3, R7, R3 ;  /* 0x0000000307032221 */ /* 0x004fe20000000000 */
[----:B------:R-:W-:Y:S02]  /*3680*/  @!P1 IMAD.MOV.U32 R10, RZ, RZ, R4 ;  /* 0x000000ffff0a9224 */ /* 0x000fe400078e0004 */
[----:B------:R-:W-:Y:S02]  /*3690*/  IMAD.MOV.U32 R2, RZ, RZ, R12 ;  /* 0x000000ffff027224 */ /* 0x000fe400078e000c */
[----:B------:R-:W-:-:S05]  /*36a0*/  @!P1 IMAD.MOV.U32 R11, RZ, RZ, R5 ;  /* 0x000000ffff0b9224 */ /* 0x000fca00078e0005 */
[----:B------:R0:W-:Y:S01]  /*36b0*/  @!P1 STG.E.64 desc[UR6][R10.64], R2 ;  /* 0x000000020a009986 */ /* 0x0001e2000c101b06 */
[----:B------:R-:W-:-:S05]  /*36c0*/  IADD3 R4, P1, PT, R4, 0x8, RZ ;  /* 0x0000000804047810 */ /* 0x000fca0007f3e0ff */
[----:B------:R-:W-:Y:S01]  /*36d0*/  IMAD.X R5, RZ, RZ, R5, P1 ;  /* 0x000000ffff057224 */ /* 0x000fe200008e0605 */
[----:B------:R-:W-:Y:S07]  /*36e0*/  @P0 BRA `(.L_x_79) ;  /* 0xfffffff800f80947 */ /* 0x000fee000383ffff */
[----:B------:R-:W-:Y:S05]  /*36f0*/  EXIT ;  /* 0x000000000000794d */ /* 0x000fea0003800000 */
.L_x_28:
[----:B------:R-:W-:Y:S01]  /*3700*/  BSSY B4, `(.L_x_80) ;  /* 0x0000008000047945 */ /* 0x000fe20003800000 */
[----:B-----5:R-:W-:Y:S02]  /*3710*/  IMAD.MOV.U32 R13, RZ, RZ, R2 ;  /* 0x000000ffff0d7224 */ /* 0x020fe400078e0002 */
[----:B------:R-:W-:Y:S02]  /*3720*/  IMAD.MOV.U32 R19, RZ, RZ, 0x1 ;  /* 0x00000001ff137424 */ /* 0x000fe400078e00ff */
[----:B------:R-:W-:Y:S02]  /*3730*/  IMAD.MOV.U32 R20, RZ, RZ, RZ ;  /* 0x000000ffff147224 */ /* 0x000fe400078e00ff */
[----:B------:R-:W-:-:S07]  /*3740*/  IMAD.MOV.U32 R0, RZ, RZ, -0x1 ;  /* 0xffffffffff007424 */ /* 0x000fce00078e00ff */
[----:B------:R-:W-:Y:S05]  /*3750*/  WARPSYNC.COLLECTIVE R0, `(.L_x_81) ;  /* 0x0000000000087348 */ /* 0x000fea0003c00000 */
[----:B------:R0:W1:Y:S02]  /*3760*/  SHFL.UP P0, R18, R13, R19, R20 ;  /* 0x040000130d127389 */ /* 0x0000640000000014 */
[----:B01----:R-:W-:Y:S05]  /*3770*/  ENDCOLLECTIVE ;  /* 0x000000000000791b */ /* 0x003fea0003800000 */
.L_x_81:
[----:B------:R-:W-:Y:S05]  /*3780*/  BSYNC B4 ;  /* 0x0000000000047941 */ /* 0x000fea0003800000 */
.L_x_80:
[----:B------:R-:W-:Y:S02]  /*3790*/  IMAD.MOV.U32 R13, RZ, RZ, R3 ;  /* 0x000000ffff0d7224 */ /* 0x000fe400078e0003 */
[----:B------:R-:W-:Y:S02]  /*37a0*/  IMAD.MOV.U32 R19, RZ, RZ, 0x1 ;  /* 0x00000001ff137424 */ /* 0x000fe400078e00ff */
[----:B------:R-:W-:Y:S02]  /*37b0*/  IMAD.MOV.U32 R20, RZ, RZ, RZ ;  /* 0x000000ffff147224 */ /* 0x000fe400078e00ff */
[----:B------:R-:W-:Y:S02]  /*37c0*/  IMAD.MOV.U32 R0, RZ, RZ, -0x1 ;  /* 0xffffffffff007424 */ /* 0x000fe400078e00ff */
[----:B------:R-:W-:-:S07]  /*37d0*/  IMAD.MOV.U32 R10, RZ, RZ, R18 ;  /* 0x000000ffff0a7224 */ /* 0x000fce00078e0012 */
[----:B------:R-:W-:Y:S05]  /*37e0*/  WARPSYNC.COLLECTIVE R0, `(.L_x_82) ;  /* 0x0000000000087348 */ /* 0x000fea0003c00000 */
[----:B------:R0:W1:Y:S02]  /*37f0*/  SHFL.UP P0, R18, R13, R19, R20 ;  /* 0x040000130d127389 */ /* 0x0000640000000014 */
[----:B01----:R-:W-:Y:S05]  /*3800*/  ENDCOLLECTIVE ;  /* 0x000000000000791b */ /* 0x003fea0003800000 */
.L_x_82:
[----:B------:R-:W-:Y:S01]  /*3810*/  IMAD.MOV.U32 R11, RZ, RZ, R18 ;  /* 0x000000ffff0b7224 */ /* 0x000fe200078e0012 */
[----:B------:R-:W-:Y:S06]  /*3820*/  BRA `(.L_x_29) ;  /* 0xffffffd8006c7947 */ /* 0x000fec000383ffff */
.L_x_30:
[----:B------:R-:W-:Y:S01]  /*3830*/  BSSY B4, `(.L_x_83) ;  /* 0x0000007000047945 */ /* 0x000fe20003800000 */
[----:B-----5:R-:W-:Y:S02]  /*3840*/  IMAD.MOV.U32 R13, RZ, RZ, R2 ;  /* 0x000000ffff0d7224 */ /* 0x020fe400078e0002 */
[----:B------:R-:W-:Y:S02]  /*3850*/  IMAD.MOV.U32 R10, RZ, RZ, R19 ;  /* 0x000000ffff0a7224 */ /* 0x000fe400078e0013 */
[----:B------:R-:W-:-:S07]  /*3860*/  IMAD.MOV.U32 R11, RZ, RZ, 0x1f ;  /* 0x0000001fff0b7424 */ /* 0x000fce00078e00ff */
[----:B------:R-:W-:Y:S05]  /*3870*/  WARPSYNC.COLLECTIVE R0, `(.L_x_84) ;  /* 0x0000000000087348 */ /* 0x000fea0003c00000 */
[----:B------:R0:W1:Y:S02]  /*3880*/  SHFL.IDX P4, R11, R13, R10, R11 ;  /* 0x0000000a0d0b7389 */ /* 0x000064000008000b */
[----:B01----:R-:W-:Y:S05]  /*3890*/  ENDCOLLECTIVE ;  /* 0x000000000000791b */ /* 0x003fea0003800000 */
.L_x_84:
[----:B------:R-:W-:Y:S05]  /*38a0*/  BSYNC B4 ;  /* 0x0000000000047941 */ /* 0x000fea0003800000 */
.L_x_83:
[----:B------:R-:W-:Y:S02]  /*38b0*/  IMAD.MOV.U32 R18, RZ, RZ, R11 ;  /* 0x000000ffff127224 */ /* 0x000fe400078e000b */
[----:B------:R-:W-:Y:S02]  /*38c0*/  IMAD.MOV.U32 R11, RZ, RZ, 0x1f ;  /* 0x0000001fff0b7424 */ /* 0x000fe400078e00ff */
[----:B------:R-:W-:Y:S02]  /*38d0*/  IMAD.MOV.U32 R13, RZ, RZ, R3 ;  /* 0x000000ffff0d7224 */ /* 0x000fe400078e0003 */
[----:B------:R-:W-:-:S07]  /*38e0*/  IMAD.MOV.U32 R10, RZ, RZ, R19 ;  /* 0x000000ffff0a7224 */ /* 0x000fce00078e0013 */
[----:B------:R-:W-:Y:S05]  /*38f0*/  WARPSYNC.COLLECTIVE R0, `(.L_x_85) ;  /* 0x0000000000087348 */ /* 0x000fea0003c00000 */
[----:B------:R0:W1:Y:S02]  /*3900*/  SHFL.IDX P4, R11, R13, R10, R11 ;  /* 0x0000000a0d0b7389 */ /* 0x000064000008000b */
[----:B01----:R-:W-:Y:S05]  /*3910*/  ENDCOLLECTIVE ;  /* 0x000000000000791b */ /* 0x003fea0003800000 */
.L_x_85:
[----:B------:R-:W-:Y:S01]  /*3920*/  IMAD.MOV.U32 R10, RZ, RZ, R18 ;  /* 0x000000ffff0a7224 */ /* 0x000fe200078e0012 */
[----:B------:R-:W-:Y:S06]  /*3930*/  BRA `(.L_x_29) ;  /* 0xffffffd800287947 */ /* 0x000fec000383ffff */
.L_x_34:
[----:B------:R-:W-:Y:S01]  /*3940*/  BSSY B4, `(.L_x_86) ;  /* 0x0000006000047945 */ /* 0x000fe20003800000 */
[----:B-----5:R-:W-:Y:S02]  /*3950*/  IMAD.MOV.U32 R13, RZ, RZ, R2 ;  /* 0x000000ffff0d7224 */ /* 0x020fe400078e0002 */
[----:B------:R-:W-:-:S07]  /*3960*/  IMAD.MOV.U32 R11, RZ, RZ, 0x1f ;  /* 0x0000001fff0b7424 */ /* 0x000fce00078e00ff */
[----:B------:R-:W-:Y:S05]  /*3970*/  WARPSYNC.COLLECTIVE R0, `(.L_x_87) ;  /* 0x0000000000087348 */ /* 0x000fea0003c00000 */
[----:B------:R0:W1:Y:S02]  /*3980*/  SHFL.IDX P4, R11, R13, R10, R11 ;  /* 0x0000000a0d0b7389 */ /* 0x000064000008000b */
[----:B01----:R-:W-:Y:S05]  /*3990*/  ENDCOLLECTIVE ;  /* 0x000000000000791b */ /* 0x003fea0003800000 */
.L_x_87:
[----:B------:R-:W-:Y:S05]  /*39a0*/  BSYNC B4 ;  /* 0x0000000000047941 */ /* 0x000fea0003800000 */
.L_x_86:
[----:B------:R-:W-:Y:S02]  /*39b0*/  IMAD.MOV.U32 R17, RZ, RZ, R11 ;  /* 0x000000ffff117224 */ /* 0x000fe400078e000b */
[----:B------:R-:W-:Y:S02]  /*39c0*/  IMAD.MOV.U32 R11, RZ, RZ, 0x1f ;  /* 0x0000001fff0b7424 */ /* 0x000fe400078e00ff */
[----:B------:R-:W-:-:S07]  /*39d0*/  IMAD.MOV.U32 R13, RZ, RZ, R3 ;  /* 0x000000ffff0d7224 */ /* 0x000fce00078e0003 */
[----:B------:R-:W-:Y:S05]  /*39e0*/  WARPSYNC.COLLECTIVE R0, `(.L_x_88) ;  /* 0x0000000000087348 */ /* 0x000fea0003c00000 */
[----:B------:R0:W1:Y:S02]  /*39f0*/  SHFL.IDX P4, R11, R13, R10, R11 ;  /* 0x0000000a0d0b7389 */ /* 0x000064000008000b */
[----:B01----:R-:W-:Y:S05]  /*3a00*/  ENDCOLLECTIVE ;  /* 0x000000000000791b */ /* 0x003fea0003800000 */
.L_x_88:
[----:B------:R-:W-:Y:S01]  /*3a10*/  IMAD.MOV.U32 R18, RZ, RZ, R11 ;  /* 0x000000ffff127224 */ /* 0x000fe200078e000b */
[----:B------:R-:W-:Y:S06]  /*3a20*/  BRA `(.L_x_35) ;  /* 0xffffffd800e47947 */ /* 0x000fec000383ffff */
.L_x_36:
        /* <DEDUP_REMOVED lines=8> */
.L_x_90:
[----:B------:R-:W-:Y:S05]  /*3ab0*/  BSYNC B4 ;  /* 0x0000000000047941 */ /* 0x000fea0003800000 */
.L_x_89:
        /* <DEDUP_REMOVED lines=8> */
.L_x_91:
[----:B------:R-:W-:Y:S05]  /*3b40*/  BRA `(.L_x_35) ;  /* 0xffffffd8009c7947 */ /* 0x000fea000383ffff */
.L_x_40:
[----:B------:R-:W-:Y:S01]  /*3b50*/  BSSY B4, `(.L_x_92) ;  /* 0x0000006000047945 */ /* 0x000fe20003800000 */
[----:B-----5:R-:W-:Y:S02]  /*3b60*/  IMAD.MOV.U32 R13, RZ, RZ, R2 ;  /* 0x000000ffff0d7224 */ /* 0x020fe400078e0002 */
[----:B------:R-:W-:-:S07]  /*3b70*/  IMAD.MOV.U32 R11, RZ, RZ, 0x1f ;  /* 0x0000001fff0b7424 */ /* 0x000fce00078e00ff */
[----:B------:R-:W-:Y:S05]  /*3b80*/  WARPSYNC.COLLECTIVE R0, `(.L_x_93) ;  /* 0x0000000000087348 */ /* 0x000fea0003c00000 */
[----:B------:R0:W1:Y:S02]  /*3b90*/  SHFL.IDX P4, R11, R13, R10, R11 ;  /* 0x0000000a0d0b7389 */ /* 0x000064000008000b */
[----:B01----:R-:W-:Y:S05]  /*3ba0*/  ENDCOLLECTIVE ;  /* 0x000000000000791b */ /* 0x003fea0003800000 */
.L_x_93:
[----:B------:R-:W-:Y:S05]  /*3bb0*/  BSYNC B4 ;  /* 0x0000000000047941 */ /* 0x000fea0003800000 */
.L_x_92:
[----:B------:R-:W-:Y:S02]  /*3bc0*/  IMAD.MOV.U32 R17, RZ, RZ, R11 ;  /* 0x000000ffff117224 */ /* 0x000fe400078e000b */
[----:B------:R-:W-:Y:S02]  /*3bd0*/  IMAD.MOV.U32 R11, RZ, RZ, 0x1f ;  /* 0x0000001fff0b7424 */ /* 0x000fe400078e00ff */
[----:B------:R-:W-:-:S07]  /*3be0*/  IMAD.MOV.U32 R13, RZ, RZ, R3 ;  /* 0x000000ffff0d7224 */ /* 0x000fce00078e0003 */
[----:B------:R-:W-:Y:S05]  /*3bf0*/  WARPSYNC.COLLECTIVE R0, `(.L_x_94) ;  /* 0x0000000000087348 */ /* 0x000fea0003c00000 */
[----:B------:R0:W1:Y:S02]  /*3c00*/  SHFL.IDX P4, R11, R13, R10, R11 ;  /* 0x0000000a0d0b7389 */ /* 0x000064000008000b */
[----:B01----:R-:W-:Y:S05]  /*3c10*/  ENDCOLLECTIVE ;  /* 0x000000000000791b */ /* 0x003fea0003800000 */
.L_x_94:
[----:B------:R-:W-:Y:S01]  /*3c20*/  IMAD.MOV.U32 R18, RZ, RZ, R11 ;  /* 0x000000ffff127224 */ /* 0x000fe200078e000b */
[----:B------:R-:W-:Y:S06]  /*3c30*/  BRA `(.L_x_41) ;  /* 0xffffffdc005c7947 */ /* 0x000fec000383ffff */
.L_x_42:
        /* <DEDUP_REMOVED lines=8> */
.L_x_96:
[----:B------:R-:W-:Y:S05]  /*3cc0*/  BSYNC B4 ;  /* 0x0000000000047941 */ /* 0x000fea0003800000 */
.L_x_95:
        /* <DEDUP_REMOVED lines=8> */
.L_x_97:
[----:B------:R-:W-:Y:S05]  /*3d50*/  BRA `(.L_x_41) ;  /* 0xffffffdc00147947 */ /* 0x000fea000383ffff */
.L_x_46:
[----:B------:R-:W-:Y:S01]  /*3d60*/  BSSY B4, `(.L_x_98) ;  /* 0x0000006000047945 */ /* 0x000fe20003800000 */
[----:B-----5:R-:W-:Y:S02]  /*3d70*/  IMAD.MOV.U32 R13, RZ, RZ, R2 ;  /* 0x000000ffff0d7224 */ /* 0x020fe400078e0002 */
[----:B------:R-:W-:-:S07]  /*3d80*/  IMAD.MOV.U32 R11, RZ, RZ, 0x1f ;  /* 0x0000001fff0b7424 */ /* 0x000fce00078e00ff */
[----:B------:R-:W-:Y:S05]  /*3d90*/  WARPSYNC.COLLECTIVE R0, `(.L_x_99) ;  /* 0x0000000000087348 */ /* 0x000fea0003c00000 */
[----:B------:R0:W1:Y:S02]  /*3da0*/  SHFL.IDX P4, R11, R13, R10, R11 ;  /* 0x0000000a0d0b7389 */ /* 0x000064000008000b */
[----:B01----:R-:W-:Y:S05]  /*3db0*/  ENDCOLLECTIVE ;  /* 0x000000000000791b */ /* 0x003fea0003800000 */
.L_x_99:
[----:B------:R-:W-:Y:S05]  /*3dc0*/  BSYNC B4 ;  /* 0x0000000000047941 */ /* 0x000fea0003800000 */
.L_x_98:
[----:B------:R-:W-:Y:S02]  /*3dd0*/  IMAD.MOV.U32 R16, RZ, RZ, R11 ;  /* 0x000000ffff107224 */ /* 0x000fe400078e000b */
[----:B------:R-:W-:Y:S02]  /*3de0*/  IMAD.MOV.U32 R11, RZ, RZ, 0x1f ;  /* 0x0000001fff0b7424 */ /* 0x000fe400078e00ff */
[----:B------:R-:W-:-:S07]  /*3df0*/  IMAD.MOV.U32 R13, RZ, RZ, R3 ;  /* 0x000000ffff0d7224 */ /* 0x000fce00078e0003 */
[----:B------:R-:W-:Y:S05]  /*3e00*/  WARPSYNC.COLLECTIVE R0, `(.L_x_100) ;  /* 0x0000000000087348 */ /* 0x000fea0003c00000 */
[----:B------:R0:W1:Y:S02]  /*3e10*/  SHFL.IDX P4, R11, R13, R10, R11 ;  /* 0x0000000a0d0b7389 */ /* 0x000064000008000b */
[----:B01----:R-:W-:Y:S05]  /*3e20*/  ENDCOLLECTIVE ;  /* 0x000000000000791b */ /* 0x003fea0003800000 */
.L_x_100:
[----:B------:R-:W-:Y:S01]  /*3e30*/  IMAD.MOV.U32 R17, RZ, RZ, R11 ;  /* 0x000000ffff117224 */ /* 0x000fe200078e000b */
[----:B------:R-:W-:Y:S06]  /*3e40*/  BRA `(.L_x_47) ;  /* 0xffffffdc00d07947 */ /* 0x000fec000383ffff */
.L_x_48:
        /* <DEDUP_REMOVED lines=8> */
.L_x_102:
[----:B------:R-:W-:Y:S05]  /*3ed0*/  BSYNC B4 ;  /* 0x0000000000047941 */ /* 0x000fea0003800000 */
.L_x_101:
        /* <DEDUP_REMOVED lines=8> */
.L_x_103:
[----:B------:R-:W-:Y:S01]  /*3f60*/  IMAD.MOV.U32 R17, RZ, RZ, R18 ;  /* 0x000000ffff117224 */ /* 0x000fe200078e0012 */
[----:B------:R-:W-:Y:S06]  /*3f70*/  BRA `(.L_x_47) ;  /* 0xffffffdc00847947 */ /* 0x000fec000383ffff */
.L_x_53:
[----:B------:R-:W-:Y:S01]  /*3f80*/  BSSY B1, `(.L_x_104) ;  /* 0x0000006000017945 */ /* 0x000fe20003800000 */
[----:B-----5:R-:W-:Y:S02]  /*3f90*/  IMAD.MOV.U32 R13, RZ, RZ, R2 ;  /* 0x000000ffff0d7224 */ /* 0x020fe400078e0002 */
[----:B------:R-:W-:-:S07]  /*3fa0*/  IMAD.MOV.U32 R11, RZ, RZ, 0x1f ;  /* 0x0000001fff0b7424 */ /* 0x000fce00078e00ff */
[----:B------:R-:W-:Y:S05]  /*3fb0*/  WARPSYNC.COLLECTIVE R0, `(.L_x_105) ;  /* 0x0000000000087348 */ /* 0x000fea0003c00000 */
[----:B------:R0:W1:Y:S02]  /*3fc0*/  SHFL.IDX P4, R11, R13, R10, R11 ;  /* 0x0000000a0d0b7389 */ /* 0x000064000008000b */
[----:B01----:R-:W-:Y:S05]  /*3fd0*/  ENDCOLLECTIVE ;  /* 0x000000000000791b */ /* 0x003fea0003800000 */
.L_x_105:
[----:B------:R-:W-:Y:S05]  /*3fe0*/  BSYNC B1 ;  /* 0x0000000000017941 */ /* 0x000fea0003800000 */
.L_x_104:
[----:B------:R-:W-:Y:S02]  /*3ff0*/  IMAD.MOV.U32 R12, RZ, RZ, R11 ;  /* 0x000000ffff0c7224 */ /* 0x000fe400078e000b */
[----:B------:R-:W-:Y:S02]  /*4000*/  IMAD.MOV.U32 R11, RZ, RZ, 0x1f ;  /* 0x0000001fff0b7424 */ /* 0x000fe400078e00ff */
[----:B------:R-:W-:-:S07]  /*4010*/  IMAD.MOV.U32 R13, RZ, RZ, R3 ;  /* 0x000000ffff0d7224 */ /* 0x000fce00078e0003 */
[----:B------:R-:W-:Y:S05]  /*4020*/  WARPSYNC.COLLECTIVE R0, `(.L_x_106) ;  /* 0x0000000000087348 */ /* 0x000fea0003c00000 */
[----:B------:R0:W1:Y:S02]  /*4030*/  SHFL.IDX P4, R11, R13, R10, R11 ;  /* 0x0000000a0d0b7389 */ /* 0x000064000008000b */
[----:B01----:R-:W-:Y:S05]  /*4040*/  ENDCOLLECTIVE ;  /* 0x000000000000791b */ /* 0x003fea0003800000 */
.L_x_106:
[----:B------:R-:W-:Y:S01]  /*4050*/  IMAD.MOV.U32 R14, RZ, RZ, R11 ;  /* 0x000000ffff0e7224 */ /* 0x000fe200078e000b */
[----:B------:R-:W-:Y:S06]  /*4060*/  BRA `(.L_x_54) ;  /* 0xffffffe000747947 */ /* 0x000fec000383ffff */
.L_x_55:
        /* <DEDUP_REMOVED lines=8> */
.L_x_108:
[----:B------:R-:W-:Y:S05]  /*40f0*/  BSYNC B1 ;  /* 0x0000000000017941 */ /* 0x000fea0003800000 */
.L_x_107:
        /* <DEDUP_REMOVED lines=8> */
.L_x_109:
[----:B------:R-:W-:Y:S01]  /*4180*/  IMAD.MOV.U32 R14, RZ, RZ, R18 ;  /* 0x000000ffff0e7224 */ /* 0x000fe200078e0012 */
[----:B------:R-:W-:Y:S06]  /*4190*/  BRA `(.L_x_54) ;  /* 0xffffffe000287947 */ /* 0x000fec000383ffff */
.L_x_59:
[----:B------:R-:W-:Y:S01]  /*41a0*/  BSSY B1, `(.L_x_110) ;  /* 0x0000008000017945 */ /* 0x000fe20003800000 */
[----:B------:R-:W-:Y:S02]  /*41b0*/  IMAD.MOV.U32 R13, RZ, RZ, R14 ;  /* 0x000000ffff0d7224 */ /* 0x000fe400078e000e */
[----:B------:R-:W-:Y:S02]  /*41c0*/  IMAD.MOV.U32 R2, RZ, RZ, 0x1 ;  /* 0x00000001ff027424 */ /* 0x000fe400078e00ff */
[----:B------:R-:W-:Y:S02]  /*41d0*/  IMAD.MOV.U32 R11, RZ, RZ, 0x1f ;  /* 0x0000001fff0b7424 */ /* 0x000fe400078e00ff */
[----:B------:R-:W-:-:S07]  /*41e0*/  IMAD.MOV.U32 R0, RZ, RZ, -0x1 ;  /* 0xffffffffff007424 */ /* 0x000fce00078e00ff */
[----:B------:R-:W-:Y:S05]  /*41f0*/  WARPSYNC.COLLECTIVE R0, `(.L_x_111) ;  /* 0x0000000000087348 */ /* 0x000fea0003c00000 */
[----:B------:R0:W1:Y:S02]  /*4200*/  SHFL.DOWN P4, R2, R13, R2, R11 ;  /* 0x080000020d027389 */ /* 0x000064000008000b */
[----:B01----:R-:W-:Y:S05]  /*4210*/  ENDCOLLECTIVE ;  /* 0x000000000000791b */ /* 0x003fea0003800000 */
.L_x_111:
[----:B------:R-:W-:Y:S05]  /*4220*/  BSYNC B1 ;  /* 0x0000000000017941 */ /* 0x000fea0003800000 */
.L_x_110:
[----:B------:R-:W-:Y:S02]  /*4230*/  IMAD.MOV.U32 R3, RZ, RZ, R2 ;  /* 0x000000ffff037224 */ /* 0x000fe400078e0002 */
[----:B------:R-:W-:Y:S02]  /*4240*/  IMAD.MOV.U32 R2, RZ, RZ, 0x1 ;  /* 0x00000001ff027424 */ /* 0x000fe400078e00ff */
[----:B------:R-:W-:Y:S02]  /*4250*/  IMAD.MOV.U32 R13, RZ, RZ, R12 ;  /* 0x000000ffff0d7224 */ /* 0x000fe400078e000c */
[----:B------:R-:W-:Y:S02]  /*4260*/  IMAD.MOV.U32 R11, RZ, RZ, 0x1f ;  /* 0x0000001fff0b7424 */ /* 0x000fe400078e00ff */
[----:B------:R-:W-:-:S07]  /*4270*/  IMAD.MOV.U32 R0, RZ, RZ, -0x1 ;  /* 0xffffffffff007424 */ /* 0x000fce00078e00ff */
[----:B------:R-:W-:Y:S05]  /*4280*/  WARPSYNC.COLLECTIVE R0, `(.L_x_112) ;  /* 0x0000000000087348 */ /* 0x000fea0003c00000 */
[----:B------:R0:W1:Y:S02]  /*4290*/  SHFL.DOWN P4, R2, R13, R2, R11 ;  /* 0x080000020d027389 */ /* 0x000064000008000b */
[----:B01----:R-:W-:Y:S05]  /*42a0*/  ENDCOLLECTIVE ;  /* 0x000000000000791b */ /* 0x003fea0003800000 */
.L_x_112:
[----:B------:R-:W-:Y:S01]  /*42b0*/  IMAD.MOV.U32 R10, RZ, RZ, R2 ;  /* 0x000000ffff0a7224 */ /* 0x000fe200078e0002 */
[----:B------:R-:W-:Y:S06]  /*42c0*/  BRA `(.L_x_60) ;  /* 0xffffffe400287947 */ /* 0x000fec000383ffff */
.L_x_61:
[----:B------:R-:W-:Y:S01]  /*42d0*/  BSSY B1, `(.L_x_113) ;  /* 0x0000007000017945 */ /* 0x000fe20003800000 */
[----:B------:R-:W-:Y:S02]  /*42e0*/  IMAD.MOV.U32 R13, RZ, RZ, R14 ;  /* 0x000000ffff0d7224 */ /* 0x000fe400078e000e */
[----:B------:R-:W-:Y:S02]  /*42f0*/  IMAD.MOV.U32 R11, RZ, RZ, 0x1f ;  /* 0x0000001fff0b7424 */ /* 0x000fe400078e00ff */
[----:B------:R-:W-:-:S07]  /*4300*/  IMAD.MOV.U32 R0, RZ, RZ, R9 ;  /* 0x000000ffff007224 */ /* 0x000fce00078e0009 */
[----:B------:R-:W-:Y:S05]  /*4310*/  WARPSYNC.COLLECTIVE R0, `(.L_x_114) ;  /* 0x0000000000087348 */ /* 0x000fea0003c00000 */
[----:B------:R0:W1:Y:S02]  /*4320*/  SHFL.IDX P4, R11, R13, R10, R11 ;  /* 0x0000000a0d0b7389 */ /* 0x000064000008000b */
[----:B01----:R-:W-:Y:S05]  /*4330*/  ENDCOLLECTIVE ;  /* 0x000000000000791b */ /* 0x003fea0003800000 */
.L_x_114:
[----:B------:R-:W-:Y:S05]  /*4340*/  BSYNC B1 ;  /* 0x0000000000017941 */ /* 0x000fea0003800000 */
.L_x_113:
[----:B------:R-:W-:Y:S02]  /*4350*/  IMAD.MOV.U32 R3, RZ, RZ, R11 ;  /* 0x000000ffff037224 */ /* 0x000fe400078e000b */
[----:B------:R-:W-:Y:S02]  /*4360*/  IMAD.MOV.U32 R11, RZ, RZ, 0x1f ;  /* 0x0000001fff0b7424 */ /* 0x000fe400078e00ff */
[----:B------:R-:W-:Y:S02]  /*4370*/  IMAD.MOV.U32 R13, RZ, RZ, R12 ;  /* 0x000000ffff0d7224 */ /* 0x000fe400078e000c */
[----:B------:R-:W-:-:S07]  /*4380*/  IMAD.MOV.U32 R0, RZ, RZ, R9 ;  /* 0x000000ffff007224 */ /* 0x000fce00078e0009 */
[----:B------:R-:W-:Y:S05]  /*4390*/  WARPSYNC.COLLECTIVE R0, `(.L_x_115) ;  /* 0x0000000000087348 */ /* 0x000fea0003c00000 */
[----:B------:R0:W1:Y:S02]  /*43a0*/  SHFL.IDX P4, R11, R13, R10, R11 ;  /* 0x0000000a0d0b7389 */ /* 0x000064000008000b */
[----:B01----:R-:W-:Y:S05]  /*43b0*/  ENDCOLLECTIVE ;  /* 0x000000000000791b */ /* 0x003fea0003800000 */
.L_x_115:
[----:B------:R-:W-:Y:S01]  /*43c0*/  IMAD.MOV.U32 R2, RZ, RZ, R11 ;  /* 0x000000ffff027224 */ /* 0x000fe200078e000b */
[----:B------:R-:W-:Y:S06]  /*43d0*/  BRA `(.L_x_116) ;  /* 0xffffffe000e07947 */ /* 0x000fec000383ffff */
.L_x_63:
[----:B------:R-:W-:Y:S01]  /*43e0*/  BSSY B1, `(.L_x_117) ;  /* 0x0000007000017945 */ /* 0x000fe20003800000 */
[----:B------:R-:W-:Y:S02]  /*43f0*/  IMAD.MOV.U32 R13, RZ, RZ, R2 ;  /* 0x000000ffff0d7224 */ /* 0x000fe400078e0002 */
[----:B------:R-:W-:Y:S02]  /*4400*/  IMAD.MOV.U32 R11, RZ, RZ, 0x1f ;  /* 0x0000001fff0b7424 */ /* 0x000fe400078e00ff */
[----:B------:R-:W-:-:S07]  /*4410*/  IMAD.MOV.U32 R0, RZ, RZ, R9 ;  /* 0x000000ffff007224 */ /* 0x000fce00078e0009 */
[----:B01----:R-:W-:Y:S05]  /*4420*/  WARPSYNC.COLLECTIVE R0, `(.L_x_118) ;  /* 0x0000000000087348 */ /* 0x003fea0003c00000 */
[----:B------:R2:W3:Y:S02]  /*4430*/  SHFL.IDX P4, R11, R13, R10, R11 ;  /* 0x0000000a0d0b7389 */ /* 0x0004e4000008000b */
[----:B0123--:R-:W-:Y:S05]  /*4440*/  ENDCOLLECTIVE ;  /* 0x000000000000791b */ /* 0x00ffea0003800000 */
.L_x_118:
[----:B------:R-:W-:Y:S05]  /*4450*/  BSYNC B1 ;  /* 0x0000000000017941 */ /* 0x000fea0003800000 */
.L_x_117:
[----:B------:R-:W-:Y:S02]  /*4460*/  IMAD.MOV.U32 R2, RZ, RZ, R11 ;  /* 0x000000ffff027224 */ /* 0x000fe400078e000b */
[----:B------:R-:W-:Y:S02]  /*4470*/  IMAD.MOV.U32 R11, RZ, RZ, 0x1f ;  /* 0x0000001fff0b7424 */ /* 0x000fe400078e00ff */
[----:B------:R-:W-:Y:S02]  /*4480*/  IMAD.MOV.U32 R13, RZ, RZ, R3 ;  /* 0x000000ffff0d7224 */ /* 0x000fe400078e0003 */
[----:B------:R-:W-:Y:S02]  /*4490*/  IMAD.MOV.U32 R0, RZ, RZ, R9 ;  /* 0x000000ffff007224 */ /* 0x000fe400078e0009 */
[----:B------:R-:W-:-:S07]  /*44a0*/  IMAD.MOV.U32 R18, RZ, RZ, R2 ;  /* 0x000000ffff127224 */ /* 0x000fce00078e0002 */
[----:B------:R-:W-:Y:S05]  /*44b0*/  WARPSYNC.COLLECTIVE R0, `(.L_x_119) ;  /* 0x0000000000087348 */ /* 0x000fea0003c00000 */
[----:B------:R0:W1:Y:S02]  /*44c0*/  SHFL.IDX P4, R11, R13, R10, R11 ;  /* 0x0000000a0d0b7389 */ /* 0x000064000008000b */
[----:B01----:R-:W-:Y:S05]  /*44d0*/  ENDCOLLECTIVE ;  /* 0x000000000000791b */ /* 0x003fea0003800000 */
.L_x_119:
[----:B------:R-:W-:Y:S01]  /*44e0*/  IMAD.MOV.U32 R3, RZ, RZ, R11 ;  /* 0x000000ffff037224 */ /* 0x000fe200078e000b */
[----:B------:R-:W-:Y:S06]  /*44f0*/  BRA `(.L_x_64) ;  /* 0xffffffe400847947 */ /* 0x000fec000383ffff */
.L_x_65:
[----:B------:R-:W-:Y:S01]  /*4500*/  BSSY B1, `(.L_x_120) ;  /* 0x0000008000017945 */ /* 0x000fe20003800000 */
[----:B------:R-:W-:Y:S02]  /*4510*/  IMAD.MOV.U32 R13, RZ, RZ, R2 ;  /* 0x000000ffff0d7224 */ /* 0x000fe400078e0002 */
[----:B-1----:R-:W-:Y:S02]  /*4520*/  IMAD.MOV.U32 R2, RZ, RZ, 0x1 ;  /* 0x00000001ff027424 */ /* 0x002fe400078e00ff */
[----:B------:R-:W-:Y:S02]  /*4530*/  IMAD.MOV.U32 R11, RZ, RZ, 0x1f ;  /* 0x0000001fff0b7424 */ /* 0x000fe400078e00ff */
[----:B------:R-:W-:-:S07]  /*4540*/  IMAD.MOV.U32 R0, RZ, RZ, -0x1 ;  /* 0xffffffffff007424 */ /* 0x000fce00078e00ff */
[----:B0-----:R-:W-:Y:S05]  /*4550*/  WARPSYNC.COLLECTIVE R0, `(.L_x_121) ;  /* 0x0000000000087348 */ /* 0x001fea0003c00000 */
[----:B------:R1:W2:Y:S02]  /*4560*/  SHFL.DOWN P4, R2, R13, R2, R11 ;  /* 0x080000020d027389 */ /* 0x0002a4000008000b */
[----:B012---:R-:W-:Y:S05]  /*4570*/  ENDCOLLECTIVE ;  /* 0x000000000000791b */ /* 0x007fea0003800000 */
.L_x_121:
[----:B------:R-:W-:Y:S05]  /*4580*/  BSYNC B1 ;  /* 0x0000000000017941 */ /* 0x000fea0003800000 */
.L_x_120:
        /* <DEDUP_REMOVED lines=8> */
.L_x_122:
[----:B------:R-:W-:Y:S01]  /*4610*/  IMAD.MOV.U32 R3, RZ, RZ, R2 ;  /* 0x000000ffff037224 */ /* 0x000fe200078e0002 */
[----:B------:R-:W-:Y:S06]  /*4620*/  BRA `(.L_x_64) ;  /* 0xffffffe400387947 */ /* 0x000fec000383ffff */
.L_x_67:
[----:B------:R-:W-:Y:S01]  /*4630*/  BSSY B1, `(.L_x_123) ;  /* 0x0000007000017945 */ /* 0x000fe20003800000 */
[----:B------:R-:W-:Y:S02]  /*4640*/  IMAD.MOV.U32 R13, RZ, RZ, R2 ;  /* 0x000000ffff0d7224 */ /* 0x000fe400078e0002 */
[----:B------:R-:W-:Y:S02]  /*4650*/  IMAD.MOV.U32 R11, RZ, RZ, 0x1f ;  /* 0x0000001fff0b7424 */ /* 0x000fe400078e00ff */
[----:B------:R-:W-:-:S07]  /*4660*/  IMAD.MOV.U32 R0, RZ, RZ, R9 ;  /* 0x000000ffff007224 */ /* 0x000fce00078e0009 */
[----:B01----:R-:W-:Y:S05]  /*4670*/  WARPSYNC.COLLECTIVE R0, `(.L_x_124) ;  /* 0x0000000000087348 */ /* 0x003fea0003c00000 */
[----:B------:R2:W3:Y:S02]  /*4680*/  SHFL.IDX P4, R11, R13, R10, R11 ;  /* 0x0000000a0d0b7389 */ /* 0x0004e4000008000b */
[----:B0123--:R-:W-:Y:S05]  /*4690*/  ENDCOLLECTIVE ;  /* 0x000000000000791b */ /* 0x00ffea0003800000 */
.L_x_124:
[----:B------:R-:W-:Y:S05]  /*46a0*/  BSYNC B1 ;  /* 0x0000000000017941 */ /* 0x000fea0003800000 */
.L_x_123:
        /* <DEDUP_REMOVED lines=8> */
.L_x_125:
[----:B------:R-:W-:Y:S01]  /*4730*/  IMAD.MOV.U32 R3, RZ, RZ, R11 ;  /* 0x000000ffff037224 */ /* 0x000fe200078e000b */
[----:B------:R-:W-:Y:S06]  /*4740*/  BRA `(.L_x_68) ;  /* 0xffffffe400cc7947 */ /* 0x000fec000383ffff */
.L_x_69:
        /* <DEDUP_REMOVED lines=8> */
.L_x_127:
[----:B------:R-:W-:Y:S05]  /*47d0*/  BSYNC B1 ;  /* 0x0000000000017941 */ /* 0x000fea0003800000 */
.L_x_126:
        /* <DEDUP_REMOVED lines=8> */
.L_x_128:
[----:B------:R-:W-:Y:S01]  /*4860*/  IMAD.MOV.U32 R3, RZ, RZ, R2 ;  /* 0x000000ffff037224 */ /* 0x000fe200078e0002 */
[----:B------:R-:W-:Y:S06]  /*4870*/  BRA `(.L_x_68) ;  /* 0xffffffe400807947 */ /* 0x000fec000383ffff */
.L_x_71:
[----:B------:R-:W-:Y:S01]  /*4880*/  BSSY B1, `(.L_x_129) ;  /* 0x0000007000017945 */ /* 0x000fe20003800000 */
[----:B------:R-:W-:Y:S02]  /*4890*/  IMAD.MOV.U32 R13, RZ, RZ, R2 ;  /* 0x000000ffff0d7224 */ /* 0x000fe400078e0002 */
[----:B------:R-:W-:Y:S02]  /*48a0*/  IMAD.MOV.U32 R11, RZ, RZ, 0x1f ;  /* 0x0000001fff0b7424 */ /* 0x000fe400078e00ff */
[----:B------:R-:W-:-:S07]  /*48b0*/  IMAD.MOV.U32 R0, RZ, RZ, R9 ;  /* 0x000000ffff007224 */ /* 0x000fce00078e0009 */
[----:B01----:R-:W-:Y:S05]  /*48c0*/  WARPSYNC.COLLECTIVE R0, `(.L_x_130) ;  /* 0x0000000000087348 */ /* 0x003fea0003c00000 */
[----:B------:R2:W3:Y:S02]  /*48d0*/  SHFL.IDX P4, R11, R13, R10, R11 ;  /* 0x0000000a0d0b7389 */ /* 0x0004e4000008000b */
[----:B0123--:R-:W-:Y:S05]  /*48e0*/  ENDCOLLECTIVE ;  /* 0x000000000000791b */ /* 0x00ffea0003800000 */
.L_x_130:
[----:B------:R-:W-:Y:S05]  /*48f0*/  BSYNC B1 ;  /* 0x0000000000017941 */ /* 0x000fea0003800000 */
.L_x_129:
        /* <DEDUP_REMOVED lines=8> */
.L_x_131:
[----:B------:R-:W-:Y:S01]  /*4980*/  IMAD.MOV.U32 R3, RZ, RZ, R11 ;  /* 0x000000ffff037224 */ /* 0x000fe200078e000b */
[----:B------:R-:W-:Y:S06]  /*4990*/  BRA `(.L_x_72) ;  /* 0xffffffe800147947 */ /* 0x000fec000383ffff */
.L_x_73:
        /* <DEDUP_REMOVED lines=8> */
.L_x_133:
[----:B------:R-:W-:Y:S05]  /*4a20*/  BSYNC B1 ;  /* 0x0000000000017941 */ /* 0x000fea0003800000 */
.L_x_132:
        /* <DEDUP_REMOVED lines=8> */
.L_x_134:
[----:B------:R-:W-:Y:S01]  /*4ab0*/  IMAD.MOV.U32 R3, RZ, RZ, R2 ;  /* 0x000000ffff037224 */ /* 0x000fe200078e0002 */
[----:B------:R-:W-:Y:S06]  /*4ac0*/  BRA `(.L_x_72) ;  /* 0xffffffe400c87947 */ /* 0x000fec000383ffff */
.L_x_76:
[----:B------:R-:W-:Y:S01]  /*4ad0*/  BSSY B0, `(.L_x_135) ;  /* 0x0000007000007945 */ /* 0x000fe20003800000 */
[----:B------:R-:W-:Y:S02]  /*4ae0*/  IMAD.MOV.U32 R13, RZ, RZ, R12 ;  /* 0x000000ffff0d7224 */ /* 0x000fe400078e000c */
[----:B------:R-:W-:Y:S02]  /*4af0*/  IMAD.MOV.U32 R11, RZ, RZ, 0x1f ;  /* 0x0000001fff0b7424 */ /* 0x000fe400078e00ff */
[----:B------:R-:W-:-:S07]  /*4b00*/  IMAD.MOV.U32 R0, RZ, RZ, R9 ;  /* 0x000000ffff007224 */ /* 0x000fce00078e0009 */
[----:B------:R-:W-:Y:S05]  /*4b10*/  WARPSYNC.COLLECTIVE R0, `(.L_x_136) ;  /* 0x0000000000087348 */ /* 0x000fea0003c00000 */
[----:B------:R0:W1:Y:S02]  /*4b20*/  SHFL.IDX P4, R11, R13, R10, R11 ;  /* 0x0000000a0d0b7389 */ /* 0x000064000008000b */
[----:B01----:R-:W-:Y:S05]  /*4b30*/  ENDCOLLECTIVE ;  /* 0x000000000000791b */ /* 0x003fea0003800000 */
.L_x_136:
[----:B------:R-:W-:Y:S05]  /*4b40*/  BSYNC B0 ;  /* 0x0000000000007941 */ /* 0x000fea0003800000 */
.L_x_135:
[----:B------:R-:W-:Y:S02]  /*4b50*/  IMAD.MOV.U32 R2, RZ, RZ, R11 ;  /* 0x000000ffff027224 */ /* 0x000fe400078e000b */
[----:B------:R-:W-:Y:S02]  /*4b60*/  IMAD.MOV.U32 R11, RZ, RZ, 0x1f ;  /* 0x0000001fff0b7424 */ /* 0x000fe400078e00ff */
[----:B------:R-:W-:Y:S02]  /*4b70*/  IMAD.MOV.U32 R13, RZ, RZ, R3 ;  /* 0x000000ffff0d7224 */ /* 0x000fe400078e0003 */
[----:B------:R-:W-:-:S07]  /*4b80*/  IMAD.MOV.U32 R0, RZ, RZ, R9 ;  /* 0x000000ffff007224 */ /* 0x000fce00078e0009 */
[----:B------:R-:W-:Y:S05]  /*4b90*/  WARPSYNC.COLLECTIVE R0, `(.L_x_137) ;  /* 0x0000000000087348 */ /* 0x000fea0003c00000 */
[----:B------:R0:W1:Y:S02]  /*4ba0*/  SHFL.IDX P4, R11, R13, R10, R11 ;  /* 0x0000000a0d0b7389 */ /* 0x000064000008000b */
[----:B01----:R-:W-:Y:S05]  /*4bb0*/  ENDCOLLECTIVE ;  /* 0x000000000000791b */ /* 0x003fea0003800000 */
.L_x_137:
[----:B------:R-:W-:Y:S01]  /*4bc0*/  IMAD.MOV.U32 R7, RZ, RZ, R11 ;  /* 0x000000ffff077224 */ /* 0x000fe200078e000b */
[----:B------:R-:W-:Y:S06]  /*4bd0*/  BRA `(.L_x_77) ;  /* 0xffffffe800987947 */ /* 0x000fec000383ffff */
.L_x_78:
        /* <DEDUP_REMOVED lines=8> */
.L_x_139:
[----:B------:R-:W-:Y:S05]  /*4c60*/  BSYNC B0 ;  /* 0x0000000000007941 */ /* 0x000fea0003800000 */
.L_x_138:
        /* <DEDUP_REMOVED lines=8> */
.L_x_140:
[----:B------:R-:W-:Y:S02]  /*4cf0*/  IMAD.MOV.U32 R10, RZ, RZ, R2 ;  /* 0x000000ffff0a7224 */ /* 0x000fe400078e0002 */
[----:B------:R-:W-:Y:S01]  /*4d00*/  IMAD.MOV.U32 R2, RZ, RZ, R7 ;  /* 0x000000ffff027224 */ /* 0x000fe200078e0007 */
[----:B------:R-:W-:Y:S06]  /*4d10*/  BRA `(.L_x_141) ;  /* 0xffffffe800447947 */ /* 0x000fec000383ffff */
.L_x_142:
[----:B------:R-:W-:-:S00]  /*4d20*/  BRA `(.L_x_142) ;  /* 0xfffffffc00fc7947 */ /* 0x000fc0000383ffff */
[----:B------:R-:W-:-:S00]  /*4d30*/  NOP ;  /* 0x0000000000007918 */ /* 0x000fc00000000000 */
        /* <DEDUP_REMOVED lines=12> */
.L_x_143:


//--------------------- .nv.shared.reserved.0     --------------------------
	.section	.nv.shared.reserved.0,"aw",@nobits
	.weak		__nv_reservedSMEM_offset_0_alias
	.size		__nv_reservedSMEM_offset_0_alias, 0, 64
	.other		__nv_reservedSMEM_offset_0_alias,@"STO_CUDA_RESERVED_SHARED STV_DEFAULT"
__nv_reservedSMEM_offset_0_alias:
	.zero		0
	.zero		64


//--------------------- .nv.global                --------------------------
	.section	.nv.global,"aw",@nobits
.nv.global:
	.type		_ZN34_INTERNAL_f0ad7ac6_4_k_cu_6db0dd854cuda3std6ranges3__45__cpo4swapE,@object
	.size		_ZN34_INTERNAL_f0ad7ac6_4_k_cu_6db0dd854cuda3std6ranges3__45__cpo4swapE,(_ZN34_INTERNAL_f0ad7ac6_4_k_cu_6db0dd854cuda3std6ranges3__45__cpo9iter_moveE - _ZN34_INTERNAL_f0ad7ac6_4_k_cu_6db0dd854cuda3std6ranges3__45__cpo4swapE)
_ZN34_INTERNAL_f0ad7ac6_4_k_cu_6db0dd854cuda3std6ranges3__45__cpo4swapE:
	.zero		1
	.type		_ZN34_INTERNAL_f0ad7ac6_4_k_cu_6db0dd854cuda3std6ranges3__45__cpo9iter_moveE,@object
	.size		_ZN34_INTERNAL_f0ad7ac6_4_k_cu_6db0dd854cuda3std6ranges3__45__cpo9iter_moveE,(.L_1 - _ZN34_INTERNAL_f0ad7ac6_4_k_cu_6db0dd854cuda3std6ranges3__45__cpo9iter_moveE)
_ZN34_INTERNAL_f0ad7ac6_4_k_cu_6db0dd854cuda3std6ranges3__45__cpo9iter_moveE:
	.zero		1
.L_1:


//--------------------- .nv.constant0.freq_resp   --------------------------
	.section	.nv.constant0.freq_resp,"a",@progbits
	.sectionflags	@""
	.align	4
.nv.constant0.freq_resp:
	.zero		948


//--------------------- SYMBOLS --------------------------

	.type		.nv.reservedSmem.offset0,@object
	.size		.nv.reservedSmem.offset0,0x4
